def gluon_wgmma(
    a_ptr,
    b_ptr,
    c_ptr,
    M,
    N,
    K,
    stride_am,
    stride_bk,
    stride_cm,
    BLOCK_M: gl.constexpr,
    BLOCK_N: gl.constexpr,
    BLOCK_K: gl.constexpr,
    DTYPE: gl.constexpr,
    A_LAYOUT: gl.constexpr,
    B_LAYOUT: gl.constexpr,
    C_LAYOUT: gl.constexpr,
    B_SHAPE: gl.constexpr,
    TRANS_B: gl.constexpr,
    NUM_BUFFERS: gl.constexpr,
    NUM_WARPS: gl.constexpr,
):
    a_desc = tma.make_tensor_descriptor(
        a_ptr, [M, K], [stride_am, 1], [BLOCK_M, BLOCK_K], A_LAYOUT
    )
    b_desc = tma.make_tensor_descriptor(
        b_ptr,
        [N, K] if TRANS_B else [K, N],
        [stride_bk, 1],
        B_SHAPE,
        B_LAYOUT,
    )
    c_desc = tma.make_tensor_descriptor(
        c_ptr, [M, N], [stride_cm, 1], [BLOCK_M, BLOCK_N], C_LAYOUT
    )

    a_bufs = gl.allocate_shared_memory(
        DTYPE, [NUM_BUFFERS, BLOCK_M, BLOCK_K], A_LAYOUT
    )
    b_bufs = gl.allocate_shared_memory(DTYPE, [NUM_BUFFERS] + B_SHAPE, B_LAYOUT)

    pid_m = gl.program_id(0)
    pid_n = gl.program_id(1)
    off_m = pid_m * BLOCK_M
    off_n = pid_n * BLOCK_N

    mma_layout: gl.constexpr = pick_wgmma_layout(DTYPE, BLOCK_M, BLOCK_N, NUM_WARPS)
    acc = warpgroup_mma_init(
        gl.zeros((BLOCK_M, BLOCK_N), dtype=gl.float32, layout=mma_layout)
    )

    bars = gl.allocate_shared_memory(
        gl.int64, [NUM_BUFFERS, 1], mbarrier.MBarrierLayout()
    )
    for i in gl.static_range(NUM_BUFFERS):
        mbarrier.init(bars.index(i), count=1)
    idx = 0
    phase = 0

    for k in range(0, K, BLOCK_K):
        a = a_bufs.index(idx)
        b = b_bufs.index(idx)
        bar = bars.index(idx)
        mbarrier.expect(bar, a_desc.block_type.nbytes + b_desc.block_type.nbytes)
        tma.async_copy_global_to_shared(a_desc, [off_m, k], bar, a)
        tma.async_copy_global_to_shared(
            b_desc, [off_n, k] if TRANS_B else [k, off_n], bar, b
        )
        mbarrier.wait(bar, phase=phase)

        if TRANS_B:
            b = b.permute((1, 0))
        acc = warpgroup_mma_wait(num_outstanding=0, deps=(acc,))
        acc = warpgroup_mma(a, b, acc, is_async=True)

        idx += 1
        if idx == NUM_BUFFERS:
            idx = 0
            phase ^= 1

    acc = warpgroup_mma_wait(num_outstanding=0, deps=(acc,))
    for i in gl.static_range(NUM_BUFFERS):
        mbarrier.invalidate(bars.index(i))

    c_smem = gl.allocate_shared_memory(DTYPE, [BLOCK_M, BLOCK_N], C_LAYOUT)
    c_smem.store(acc.to(DTYPE))
    fence_async_shared()
    tma.async_copy_shared_to_global(c_desc, [off_m, off_n], c_smem)
    tma.store_wait(pendings=0)

# config = {"BLOCK_K": 64, "BLOCK_M": 128, "BLOCK_N": 64, "arch": "sm_90", "dtype": "bf16", "num_buffers": 3, "num_warps": 8, "trans_b": 0}
# arch = sm_90


// ===== COMPILED SASS (sm_90a) =====

	.target	sm_90a

	.elftype	@"ET_EXEC"


//--------------------- .note.nv.tkinfo           --------------------------
	.section	.note.nv.tkinfo,"",@"SHT_NOTE"
	.sectionflags	@"SHF_NOTE_NV_TKINFO"
	.tkinfo
        /*0018*/ 	.word	0x00000002
        /*0030*/ 	.string	""
        /*0030*/ 	.string	"ptxas"
        /*0030*/ 	.string	"Cuda compilation tools, release 13.0, V13.0.88"
        /*0030*/ 	.string	"Build cuda_13.0.r13.0/compiler.36424714_0"
        /*0030*/ 	.string	"-v  -suppress-debug-info  -lineinfo  -arch sm_90a "



//--------------------- .note.nv.cuinfo           --------------------------
	.section	.note.nv.cuinfo,"",@"SHT_NOTE"
	.sectionflags	@"SHF_NOTE_NV_CUINFO"
        /*0018*/ 	.short	0x0002
        /*001a*/ 	.short	0x005a
        /*001c*/ 	.short	0x0082
	.zero		2


//--------------------- .nv.info                  --------------------------
	.section	.nv.info,"",@"SHT_CUDA_INFO"
	.align	4


	//----- nvinfo : EIATTR_REGCOUNT
	.align		4
        /*0000*/ 	.byte	0x04, 0x2f
        /*0002*/ 	.short	(.L_1 - .L_0)
	.align		4
.L_0:
        /*0004*/ 	.word	index@(gluon_wgmma)
        /*0008*/ 	.word	0x0000003a


	//----- nvinfo : EIATTR_FRAME_SIZE
	.align		4
.L_1:
        /*000c*/ 	.byte	0x04, 0x11
        /*000e*/ 	.short	(.L_3 - .L_2)
	.align		4
.L_2:
        /*0010*/ 	.word	index@(gluon_wgmma)
        /*0014*/ 	.word	0x00000000


	//----- nvinfo : EIATTR_MIN_STACK_SIZE
	.align		4
.L_3:
        /*0018*/ 	.byte	0x04, 0x12
        /*001a*/ 	.short	(.L_5 - .L_4)
	.align		4
.L_4:
        /*001c*/ 	.word	index@(gluon_wgmma)
        /*0020*/ 	.word	0x00000000
.L_5:


//--------------------- .nv.compat                --------------------------
	.section	.nv.compat,"",@"SHT_CUDA_COMPAT_INFO"
	.align	4
        /*0000*/ 	.byte	0x02, 0x09, 0x01, 0x00, 0x02, 0x02, 0x04, 0x00, 0x02, 0x05, 0x05, 0x00, 0x03, 0x07, 0x01, 0x01
        /*0010*/ 	.byte	0x02, 0x03, 0x03, 0x00, 0x02, 0x06, 0x01, 0x00, 0x04, 0x0b, 0x08, 0x00, 0x00, 0x00, 0x00, 0x00
        /*0020*/ 	.byte	0x00, 0x00, 0x00, 0x00


//--------------------- .nv.info.gluon_wgmma      --------------------------
	.section	.nv.info.gluon_wgmma,"",@"SHT_CUDA_INFO"
	.sectionflags	@""
	.align	4


	//----- nvinfo : EIATTR_CUDA_API_VERSION
	.align		4
        /*0000*/ 	.byte	0x04, 0x37
        /*0002*/ 	.short	(.L_7 - .L_6)
.L_6:
        /*0004*/ 	.word	0x00000082


	//----- nvinfo : EIATTR_KPARAM_INFO
	.align		4
.L_7:
        /*0008*/ 	.byte	0x04, 0x17
        /*000a*/ 	.short	(.L_9 - .L_8)
.L_8:
        /*000c*/ 	.word	0x00000000
        /*0010*/ 	.short	0x000a
        /*0012*/ 	.short	0x0048
        /*0014*/ 	.byte	0x00, 0xf4, 0x21, 0x00


	//----- nvinfo : EIATTR_KPARAM_INFO
	.align		4
.L_9:
        /*0018*/ 	.byte	0x04, 0x17
        /*001a*/ 	.short	(.L_11 - .L_10)
.L_10:
        /*001c*/ 	.word	0x00000000
        /*0020*/ 	.short	0x0009
        /*0022*/ 	.short	0x0040
        /*0024*/ 	.byte	0x00, 0xf4, 0x21, 0x00


	//----- nvinfo : EIATTR_KPARAM_INFO
	.align		4
.L_11:
        /*0028*/ 	.byte	0x04, 0x17
        /*002a*/ 	.short	(.L_13 - .L_12)
.L_12:
        /*002c*/ 	.word	0x00000000
        /*0030*/ 	.short	0x0008
        /*0032*/ 	.short	0x0038
        /*0034*/ 	.byte	0x00, 0xf0, 0x21, 0x00


	//----- nvinfo : EIATTR_KPARAM_INFO
	.align		4
.L_13:
        /*0038*/ 	.byte	0x04, 0x17
        /*003a*/ 	.short	(.L_15 - .L_14)
.L_14:
        /*003c*/ 	.word	0x00000000
        /*0040*/ 	.short	0x0007
        /*0042*/ 	.short	0x0030
        /*0044*/ 	.byte	0x00, 0xf0, 0x21, 0x00


	//----- nvinfo : EIATTR_KPARAM_INFO
	.align		4
.L_15:
        /*0048*/ 	.byte	0x04, 0x17
        /*004a*/ 	.short	(.L_17 - .L_16)
.L_16:
        /*004c*/ 	.word	0x00000000
        /*0050*/ 	.short	0x0006
        /*0052*/ 	.short	0x0028
        /*0054*/ 	.byte	0x00, 0xf0, 0x21, 0x00


	//----- nvinfo : EIATTR_KPARAM_INFO
	.align		4
.L_17:
        /*0058*/ 	.byte	0x04, 0x17
        /*005a*/ 	.short	(.L_19 - .L_18)
.L_18:
        /*005c*/ 	.word	0x00000000
        /*0060*/ 	.short	0x0005
        /*0062*/ 	.short	0x0020
        /*0064*/ 	.byte	0x00, 0xf0, 0x11, 0x00


	//----- nvinfo : EIATTR_KPARAM_INFO
	.align		4
.L_19:
        /*0068*/ 	.byte	0x04, 0x17
        /*006a*/ 	.short	(.L_21 - .L_20)
.L_20:
        /*006c*/ 	.word	0x00000000
        /*0070*/ 	.short	0x0004
        /*0072*/ 	.short	0x001c
        /*0074*/ 	.byte	0x00, 0xf0, 0x11, 0x00


	//----- nvinfo : EIATTR_KPARAM_INFO
	.align		4
.L_21:
        /*0078*/ 	.byte	0x04, 0x17
        /*007a*/ 	.short	(.L_23 - .L_22)
.L_22:
        /*007c*/ 	.word	0x00000000
        /*0080*/ 	.short	0x0003
        /*0082*/ 	.short	0x0018
        /*0084*/ 	.byte	0x00, 0xf0, 0x11, 0x00


	//----- nvinfo : EIATTR_KPARAM_INFO
	.align		4
.L_23:
        /*0088*/ 	.byte	0x04, 0x17
        /*008a*/ 	.short	(.L_25 - .L_24)
.L_24:
        /*008c*/ 	.word	0x00000000
        /*0090*/ 	.short	0x0002
        /*0092*/ 	.short	0x0010
        /*0094*/ 	.byte	0x00, 0xf4, 0x21, 0x00


	//----- nvinfo : EIATTR_KPARAM_INFO
	.align		4
.L_25:
        /*0098*/ 	.byte	0x04, 0x17
        /*009a*/ 	.short	(.L_27 - .L_26)
.L_26:
        /*009c*/ 	.word	0x00000000
        /*00a0*/ 	.short	0x0001
        /*00a2*/ 	.short	0x0008
        /*00a4*/ 	.byte	0x00, 0xf4, 0x21, 0x00


	//----- nvinfo : EIATTR_KPARAM_INFO
	.align		4
.L_27:
        /*00a8*/ 	.byte	0x04, 0x17
        /*00aa*/ 	.short	(.L_29 - .L_28)
.L_28:
        /*00ac*/ 	.word	0x00000000
        /*00b0*/ 	.short	0x0000
        /*00b2*/ 	.short	0x0000
        /*00b4*/ 	.byte	0x00, 0xf4, 0x21, 0x00


	//----- nvinfo : EIATTR_SPARSE_MMA_MASK
	.align		4
.L_29:
        /*00b8*/ 	.byte	0x03, 0x50
        /*00ba*/ 	.short	0x0000


	//----- nvinfo : EIATTR_MAXREG_COUNT
	.align		4
        /*00bc*/ 	.byte	0x03, 0x1b
        /*00be*/ 	.short	0x00ff


	//----- nvinfo : EIATTR_NUM_BARRIERS
	.align		4
        /*00c0*/ 	.byte	0x02, 0x4c
        /*00c2*/ 	.byte	0x01
	.zero		1


	//----- nvinfo : EIATTR_MERCURY_ISA_VERSION
	.align		4
        /*00c4*/ 	.byte	0x03, 0x5f
        /*00c6*/ 	.short	0x0101


	//----- nvinfo : EIATTR_INT_WARP_WIDE_INSTR_OFFSETS
	.align		4
        /*00c8*/ 	.byte	0x04, 0x31
        /*00ca*/ 	.short	(.L_31 - .L_30)


	//   ....[0]....
.L_30:
        /*00cc*/ 	.word	0x00001330


	//   ....[1]....
        /*00d0*/ 	.word	0x00001350


	//   ....[2]....
        /*00d4*/ 	.word	0x00001360


	//   ....[3]....
        /*00d8*/ 	.word	0x00001440


	//   ....[4]....
        /*00dc*/ 	.word	0x00001700


	//   ....[5]....
        /*00e0*/ 	.word	0x00001710


	//   ....[6]....
        /*00e4*/ 	.word	0x00001780


	//   ....[7]....
        /*00e8*/ 	.word	0x00001790


	//   ....[8]....
        /*00ec*/ 	.word	0x00001d00


	//   ....[9]....
        /*00f0*/ 	.word	0x00001d10


	//----- nvinfo : EIATTR_COOP_GROUP_MASK_REGIDS
	.align		4
.L_31:
        /*00f4*/ 	.byte	0x04, 0x29
        /*00f6*/ 	.short	(.L_33 - .L_32)


	//   ....[0]....
.L_32:
        /*00f8*/ 	.word	0xffffffff


	//   ....[1]....
        /*00fc*/ 	.word	0xffffffff


	//   ....[2]....
        /*0100*/ 	.word	0xffffffff


	//----- nvinfo : EIATTR_COOP_GROUP_INSTR_OFFSETS
	.align		4
.L_33:
        /*0104*/ 	.byte	0x04, 0x28
        /*0106*/ 	.short	(.L_35 - .L_34)


	//   ....[0]....
.L_34:
        /*0108*/ 	.word	0x00000150


	//   ....[1]....
        /*010c*/ 	.word	0x00000720


	//   ....[2]....
        /*0110*/ 	.word	0x00000cd0


	//----- nvinfo : EIATTR_MBARRIER_INSTR_OFFSETS
	.align		4
.L_35:
        /*0114*/ 	.byte	0x04, 0x39
        /*0116*/ 	.short	(.L_37 - .L_36)


	//   ....[0]....
.L_36:
        /*0118*/ 	.word	0x000014a0
        /*011c*/ 	.word	0x000000ff
        /*0120*/ 	.word	0x00012000
        /*0124*/ 	.short	0x0100
        /*0126*/ 	.byte	0x10
	.zero		1


	//   ....[1]....
        /*0128*/ 	.word	0x000014c0
        /*012c*/ 	.word	0x000000ff
        /*0130*/ 	.word	0x00012008
        /*0134*/ 	.short	0x0100
        /*0136*/ 	.byte	0x10
	.zero		1


	//   ....[2]....
        /*0138*/ 	.word	0x000014f0
        /*013c*/ 	.word	0x000000ff
        /*0140*/ 	.word	0x00012010
        /*0144*/ 	.short	0x0100
        /*0146*/ 	.byte	0x10
	.zero		1


	//   ....[3]....
        /*0148*/ 	.word	0x00001840
        /*014c*/ 	.word	0x000000ff
        /*0150*/ 	.word	0x00012000
        /*0154*/ 	.short	0x010a
        /*0156*/ 	.byte	0x14
	.zero		1


	//   ....[4]....
        /*0158*/ 	.word	0x00001ba0
        /*015c*/ 	.word	0x000000ff
        /*0160*/ 	.word	0x00012000
        /*0164*/ 	.short	0x0108
        /*0166*/ 	.byte	0x10
	.zero		1


	//   ....[5]....
        /*0168*/ 	.word	0x00001cc0
        /*016c*/ 	.word	0x000000ff
        /*0170*/ 	.word	0x00012008
        /*0174*/ 	.short	0x0108
        /*0176*/ 	.byte	0x10
	.zero		1


	//   ....[6]....
        /*0178*/ 	.word	0x00001d40
        /*017c*/ 	.word	0x000000ff
        /*0180*/ 	.word	0x00012010
        /*0184*/ 	.short	0x0108
        /*0186*/ 	.byte	0x10
	.zero		1


	//   ....[7]....
        /*0188*/ 	.word	0x00001e10
        /*018c*/ 	.word	0x000000ff
        /*0190*/ 	.word	0x00012000
        /*0194*/ 	.short	0x010a
        /*0196*/ 	.byte	0x14
	.zero		1


	//----- nvinfo : EIATTR_NUM_MBARRIERS
	.align		4
.L_37:
        /*0198*/ 	.byte	0x03, 0x38
        /*019a*/ 	.short	0x0003


	//----- nvinfo : EIATTR_EXIT_INSTR_OFFSETS
	.align		4
        /*019c*/ 	.byte	0x04, 0x1c
        /*019e*/ 	.short	(.L_39 - .L_38)


	//   ....[0]....
.L_38:
        /*01a0*/ 	.word	0x00001e00


	//----- nvinfo : EIATTR_REQNTID
	.align		4
.L_39:
        /*01a4*/ 	.byte	0x04, 0x10
        /*01a6*/ 	.short	(.L_41 - .L_40)
.L_40:
        /*01a8*/ 	.word	0x00000100
        /*01ac*/ 	.word	0x00000001
        /*01b0*/ 	.word	0x00000001


	//----- nvinfo : EIATTR_CRS_STACK_SIZE
	.align		4
.L_41:
        /*01b4*/ 	.byte	0x04, 0x1e
        /*01b6*/ 	.short	(.L_43 - .L_42)
.L_42:
        /*01b8*/ 	.word	0x00000000


	//----- nvinfo : EIATTR_CBANK_PARAM_SIZE
	.align		4
.L_43:
        /*01bc*/ 	.byte	0x03, 0x19
        /*01be*/ 	.short	0x0050


	//----- nvinfo : EIATTR_PARAM_CBANK
	.align		4
        /*01c0*/ 	.byte	0x04, 0x0a
        /*01c2*/ 	.short	(.L_45 - .L_44)
	.align		4
.L_44:
        /*01c4*/ 	.word	index@(.nv.constant0.gluon_wgmma)
        /*01c8*/ 	.short	0x0210
        /*01ca*/ 	.short	0x0050


	//----- nvinfo : EIATTR_SW_WAR
	.align		4
.L_45:
        /*01cc*/ 	.byte	0x04, 0x36
        /*01ce*/ 	.short	(.L_47 - .L_46)
.L_46:
        /*01d0*/ 	.word	0x00000008
.L_47:


//--------------------- .nv.callgraph             --------------------------
	.section	.nv.callgraph,"",@"SHT_CUDA_CALLGRAPH"
	.align	4
	.sectionentsize	8
	.align		4
        /*0000*/ 	.word	0x00000000
	.align		4
        /*0004*/ 	.word	0xffffffff
	.align		4
        /*0008*/ 	.word	0x00000000
	.align		4
        /*000c*/ 	.word	0xfffffffe
	.align		4
        /*0010*/ 	.word	0x00000000
	.align		4
        /*0014*/ 	.word	0xfffffffd
	.align		4
        /*0018*/ 	.word	0x00000000
	.align		4
        /*001c*/ 	.word	0xfffffffc


//--------------------- .text.gluon_wgmma         --------------------------
	.section	.text.gluon_wgmma,"ax",@progbits
	.align	128
        .global         gluon_wgmma
        .type           gluon_wgmma,@function
        .size           gluon_wgmma,(.L_x_52 - gluon_wgmma)
        .other          gluon_wgmma,@"STO_CUDA_ENTRY STV_DEFAULT"
gluon_wgmma:
.text.gluon_wgmma:
[----:B------:R-:W-:Y:S01]  /*0000*/  LDC R1, c[0x0][0x28] ;  /* 0x00000a00ff017b82 */ /* 0x000fe20000000800 */
[----:B------:R-:W1:Y:S07]  /*0010*/  S2R R0, SR_TID.X ;  /* 0x0000000000007919 */ /* 0x000e6e0000002100 */
[----:B------:R-:W2:Y:S01]  /*0020*/  S2UR UR4, SR_CgaCtaId ;  /* 0x00000000000479c3 */ /* 0x000ea20000008800 */
[----:B------:R-:W-:Y:S01]  /*0030*/  UMOV UR16, 0x400 ;  /* 0x0000040000107882 */ /* 0x000fe20000000000 */
[----:B------:R-:W-:Y:S01]  /*0040*/  ULDC UR6, c[0x0][0xc] ;  /* 0x0000030000067ab9 */ /* 0x000fe20000000800 */
[----:B------:R-:W-:Y:S01]  /*0050*/  ULDC.64 UR28, c[0x0][0x250] ;  /* 0x00009400001c7ab9 */ /* 0x000fe20000000a00 */
[----:B------:R-:W-:Y:S04]  /*0060*/  BSSY B0, `(.L_x_0) ;  /* 0x000001f000007945 */ /* 0x000fe80003800000 */
[----:B------:R-:W3:Y:S08]  /*0070*/  LDC R2, c[0x0][0x228] ;  /* 0x00008a00ff027b82 */ /* 0x000ef00000000800 */
[----:B------:R-:W4:Y:S08]  /*0080*/  LDC R8, c[0x0][0x230] ;  /* 0x00008c00ff087b82 */ /* 0x000f300000000800 */
[----:B------:R-:W-:Y:S01]  /*0090*/  S2UR UR30, SR_CTAID.Y ;  /* 0x00000000001e79c3 */ /* 0x000fe20000002600 */
[----:B--2---:R-:W-:-:S03]  /*00a0*/  ULEA UR16, UR4, UR16, 0x18 ;  /* 0x0000001004107291 */ /* 0x004fc6000f8ec03f */
[----:B------:R-:W-:Y:S01]  /*00b0*/  ULDC UR4, c[0x0][0x10] ;  /* 0x0000040000047ab9 */ /* 0x000fe20000000800 */
[----:B-1----:R-:W-:-:S03]  /*00c0*/  LOP3.LUT R6, R0, 0xff, RZ, 0xc0, !PT ;  /* 0x000000ff00067812 */ /* 0x002fc600078ec0ff */
[----:B------:R-:W1:Y:S01]  /*00d0*/  S2UR UR5, SR_CTAID.Z ;  /* 0x00000000000579c3 */ /* 0x000e620000002700 */
[----:B---3--:R-:W-:Y:S01]  /*00e0*/  VIADD R2, R2, 0xffffffff ;  /* 0xffffffff02027836 */ /* 0x008fe20000000000 */
[C---:B------:R-:W-:Y:S02]  /*00f0*/  ISETP.GE.U32.AND P0, PT, R6.reuse, 0x20, PT ;  /* 0x000000200600780c */ /* 0x040fe40003f06070 */
[C---:B------:R-:W-:Y:S02]  /*0100*/  ISETP.NE.U32.AND P2, PT, R6.reuse, RZ, PT ;  /* 0x000000ff0600720c */ /* 0x040fe40003f45070 */
[----:B------:R-:W-:Y:S02]  /*0110*/  LEA R11, R6, UR16, 0x2 ;  /* 0x00000010060b7c11 */ /* 0x000fe4000f8e10ff */
[----:B------:R-:W2:Y:S01]  /*0120*/  S2UR UR31, SR_CTAID.X ;  /* 0x00000000001f79c3 */ /* 0x000ea20000002500 */
[----:B----4-:R-:W-:-:S06]  /*0130*/  VIADD R14, R8, 0xffffffff ;  /* 0xffffffff080e7836 */ /* 0x010fcc0000000000 */
[----:B------:R3:W-:Y:S01]  /*0140*/  @!P0 STS [R11], RZ ;  /* 0x000000ff0b008388 */ /* 0x0007e20000000800 */
[----:B------:R-:W-:-:S03]  /*0150*/  NOP ;  /* 0x0000000000007918 */ /* 0x000fc60000000000 */
[----:B------:R3:W-:Y:S01]  /*0160*/  @!P2 STS [UR16+0x24], R2 ;  /* 0x00002402ff00a988 */ /* 0x0007e20008000810 */
[----:B-1----:R-:W-:-:S03]  /*0170*/  UIMAD UR4, UR5, UR4, UR30 ;  /* 0x00000004050472a4 */ /* 0x002fc6000f8e021e */
[----:B------:R3:W-:Y:S01]  /*0180*/  @!P2 STS [UR16+0x20], R14 ;  /* 0x0000200eff00a988 */ /* 0x0007e20008000810 */
[----:B--2---:R-:W-:-:S04]  /*0190*/  UIMAD UR4, UR4, UR6, UR31 ;  /* 0x00000006040472a4 */ /* 0x004fc8000f8e021f */
[----:B------:R-:W-:-:S03]  /*01a0*/  UIMAD UR5, UR4, 0x180, URZ ;  /* 0x00000180040578a4 */ /* 0x000fc6000f8e023f */
[----:B------:R-:W-:Y:S01]  /*01b0*/  UMOV UR4, URZ ;  /* 0x0000003f00047c82 */ /* 0x000fe20008000000 */
[----:B------:R-:W-:-:S04]  /*01c0*/  UIADD3 UR24, UP0, UR5, UR28, URZ ;  /* 0x0000001c05187290 */ /* 0x000fc8000ff1e03f */
[----:B------:R-:W-:Y:S01]  /*01d0*/  ULEA.HI.X.SX32 UR25, UR5, UR29, 0x1, UP0 ;  /* 0x0000001d05197291 */ /* 0x000fe200080f0e3f */
[----:B---3--:R-:W-:Y:S11]  /*01e0*/  @P2 BRA `(.L_x_1) ;  /* 0x0000000000182947 */ /* 0x008ff60003800000 */
[----:B------:R-:W1:Y:S01]  /*01f0*/  LDS R3, [UR16+0x8] ;  /* 0x00000810ff037984 */ /* 0x000e620008000800 */
[----:B------:R-:W2:Y:S01]  /*0200*/  LDC.64 R12, c[0x0][0x210] ;  /* 0x00008400ff0c7b82 */ /* 0x000ea20000000a00 */
[----:B------:R-:W-:Y:S02]  /*0210*/  IMAD.MOV.U32 R4, RZ, RZ, 0x70 ;  /* 0x00000070ff047424 */ /* 0x000fe400078e00ff */
[----:B--2---:R2:W-:Y:S03]  /*0220*/  STS.64 [UR16], R12 ;  /* 0x0000000cff007988 */ /* 0x0045e60008000a10 */
[----:B-1----:R-:W-:-:S05]  /*0230*/  LOP3.LUT R3, R3, 0x10, R4, 0xd8, !PT ;  /* 0x0000001003037812 */ /* 0x002fca00078ed804 */
[----:B------:R2:W-:Y:S02]  /*0240*/  STS [UR16+0x8], R3 ;  /* 0x00000803ff007988 */ /* 0x0005e40008000810 */
.L_x_1:
[----:B------:R-:W-:Y:S05]  /*0250*/  BSYNC B0 ;  /* 0x0000000000007941 */ /* 0x000fea0003800000 */
.L_x_0:
[----:B------:R-:W-:Y:S04]  /*0260*/  BSSY B0, `(.L_x_2) ;  /* 0x000000a000007945 */ /* 0x000fe80003800000 */
[----:B------:R-:W-:Y:S05]  /*0270*/  @P2 BRA `(.L_x_3) ;  /* 0x0000000000202947 */ /* 0x000fea0003800000 */
[----:B--2---:R-:W1:Y:S01]  /*0280*/  LDS R3, [UR16+0x34] ;  /* 0x00003410ff037984 */ /* 0x004e620008000800 */
[----:B------:R-:W-:Y:S02]  /*0290*/  IMAD.MOV.U32 R4, RZ, RZ, 0x3f000000 ;  /* 0x3f000000ff047424 */ /* 0x000fe400078e00ff */
[----:B------:R-:W-:Y:S01]  /*02a0*/  @!P2 IMAD.MOV.U32 R5, RZ, RZ, 0x7f ;  /* 0x0000007fff05a424 */ /* 0x000fe200078e00ff */
[----:B------:R-:W2:Y:S02]  /*02b0*/  @!P2 LDS R10, [UR16+0x38] ;  /* 0x00003810ff0aa984 */ /* 0x000ea40008000800 */
[----:B-1----:R-:W-:Y:S02]  /*02c0*/  LOP3.LUT R3, R3, 0xff000000, R4, 0xb8, !PT ;  /* 0xff00000003037812 */ /* 0x002fe400078eb804 */
[----:B--2---:R-:W-:-:S03]  /*02d0*/  @!P2 LOP3.LUT R4, R10, 0xff, R5, 0xb8, !PT ;  /* 0x000000ff0a04a812 */ /* 0x004fc600078eb805 */
[----:B------:R1:W-:Y:S04]  /*02e0*/  STS [UR16+0x34], R3 ;  /* 0x00003403ff007988 */ /* 0x0003e80008000810 */
[----:B------:R1:W-:Y:S02]  /*02f0*/  @!P2 STS [UR16+0x38], R4 ;  /* 0x00003804ff00a988 */ /* 0x0003e40008000810 */
.L_x_3:
[----:B------:R-:W-:Y:S05]  /*0300*/  BSYNC B0 ;  /* 0x0000000000007941 */ /* 0x000fea0003800000 */
.L_x_2:
[----:B------:R-:W-:Y:S04]  /*0310*/  BSSY B0, `(.L_x_4) ;  /* 0x000000e000007945 */ /* 0x000fe80003800000 */
[----:B------:R-:W-:Y:S05]  /*0320*/  @P2 BRA `(.L_x_5) ;  /* 0x0000000000302947 */ /* 0x000fea0003800000 */
[----:B-1----:R-:W1:Y:S01]  /*0330*/  LDS R4, [UR16+0x34] ;  /* 0x00003410ff047984 */ /* 0x002e620008000800 */
[----:B--2---:R-:W2:Y:S03]  /*0340*/  LDC.64 R12, c[0x0][0x238] ;  /* 0x00008e00ff0c7b82 */ /* 0x004ea60000000a00 */
[----:B------:R-:W3:Y:S01]  /*0350*/  LDS R3, [UR16+0x1c] ;  /* 0x00001c10ff037984 */ /* 0x000ee20008000800 */
[C---:B--2---:R-:W-:Y:S01]  /*0360*/  SHF.L.U64.HI R10, R12.reuse, 0x1, R13 ;  /* 0x000000010c0a7819 */ /* 0x044fe2000001020d */
[----:B------:R-:W-:-:S03]  /*0370*/  IMAD.SHL.U32 R5, R12, 0x2, RZ ;  /* 0x000000020c057824 */ /* 0x000fc600078e00ff */
[--C-:B------:R-:W-:Y:S02]  /*0380*/  SHF.R.U32.HI R12, RZ, 0x4, R10.reuse ;  /* 0x00000004ff0c7819 */ /* 0x100fe4000001160a */
[----:B------:R-:W-:-:S05]  /*0390*/  SHF.R.U64 R5, R5, 0x4, R10 ;  /* 0x0000000405057819 */ /* 0x000fca000000120a */
[----:B------:R4:W-:Y:S01]  /*03a0*/  STS [UR16+0xc], R5 ;  /* 0x00000c05ff007988 */ /* 0x0009e20008000810 */
[----:B-1----:R-:W-:Y:S02]  /*03b0*/  LOP3.LUT R4, R4, 0x7, RZ, 0xb8, !PT ;  /* 0x0000000704047812 */ /* 0x002fe400078eb8ff */
[----:B---3--:R-:W-:-:S03]  /*03c0*/  LOP3.LUT R3, R3, 0xf, R12, 0xb8, !PT ;  /* 0x0000000f03037812 */ /* 0x008fc600078eb80c */
[----:B------:R4:W-:Y:S04]  /*03d0*/  STS [UR16+0x34], R4 ;  /* 0x00003404ff007988 */ /* 0x0009e80008000810 */
[----:B------:R4:W-:Y:S02]  /*03e0*/  STS [UR16+0x1c], R3 ;  /* 0x00001c03ff007988 */ /* 0x0009e40008000810 */
.L_x_5:
[----:B------:R-:W-:Y:S05]  /*03f0*/  BSYNC B0 ;  /* 0x0000000000007941 */ /* 0x000fea0003800000 */
.L_x_4:
[----:B------:R-:W-:Y:S04]  /*0400*/  BSSY B1, `(.L_x_6) ;  /* 0x000001a000017945 */ /* 0x000fe80003800000 */
[----:B------:R-:W-:Y:S04]  /*0410*/  BSSY B0, `(.L_x_7) ;  /* 0x0000015000007945 */ /* 0x000fe80003800000 */
[----:B------:R-:W-:Y:S05]  /*0420*/  @P2 BRA `(.L_x_8) ;  /* 0x0000000000202947 */ /* 0x000fea0003800000 */
[----:B-12-4-:R-:W1:Y:S02]  /*0430*/  LDS R3, [UR16+0x34] ;  /* 0x00003410ff037984 */ /* 0x016e640008000800 */
[----:B-1----:R-:W-:-:S05]  /*0440*/  LOP3.LUT R3, R3, 0x38, RZ, 0xb8, !PT ;  /* 0x0000003803037812 */ /* 0x002fca00078eb8ff */
[----:B------:R1:W-:Y:S01]  /*0450*/  STS [UR16+0x34], R3 ;  /* 0x00003403ff007988 */ /* 0x0003e20008000810 */
[----:B------:R-:W-:Y:S05]  /*0460*/  @P2 BRA `(.L_x_9) ;  /* 0x0000000000202947 */ /* 0x000fea0003800000 */
[----:B-1----:R-:W1:Y:S01]  /*0470*/  LDS R3, [UR16+0x8] ;  /* 0x00000810ff037984 */ /* 0x002e620008000800 */
[----:B------:R-:W-:-:S05]  /*0480*/  IMAD.MOV.U32 R4, RZ, RZ, 0x780 ;  /* 0x00000780ff047424 */ /* 0x000fca00078e00ff */
[----:B-1----:R-:W-:-:S05]  /*0490*/  LOP3.LUT R3, R3, 0x500, R4, 0xd8, !PT ;  /* 0x0000050003037812 */ /* 0x002fca00078ed804 */
[----:B------:R3:W-:Y:S02]  /*04a0*/  STS [UR16+0x8], R3 ;  /* 0x00000803ff007988 */ /* 0x0007e40008000810 */
.L_x_8:
[----:B------:R-:W-:Y:S05]  /*04b0*/  @P2 BRA `(.L_x_10) ;  /* 0x0000000000282947 */ /* 0x000fea0003800000 */
[----:B-1234-:R-:W1:Y:S02]  /*04c0*/  LDS R3, [UR16+0x8] ;  /* 0x00000810ff037984 */ /* 0x01ee640008000800 */
[----:B-1----:R-:W-:-:S05]  /*04d0*/  LOP3.LUT R3, R3, 0x1800, RZ, 0xb8, !PT ;  /* 0x0000180003037812 */ /* 0x002fca00078eb8ff */
[----:B------:R2:W-:Y:S02]  /*04e0*/  STS [UR16+0x8], R3 ;  /* 0x00000803ff007988 */ /* 0x0005e40008000810 */
.L_x_9:
[----:B------:R-:W-:Y:S05]  /*04f0*/  @P2 BREAK B0 ;  /* 0x0000000000002942 */ /* 0x000fea0003800000 */
[----:B------:R-:W-:Y:S05]  /*0500*/  @P2 BRA `(.L_x_11) ;  /* 0x0000000000242947 */ /* 0x000fea0003800000 */
[----:B------:R-:W3:Y:S01]  /*0510*/  LDS R4, [UR16+0x8] ;  /* 0x00000810ff047984 */ /* 0x000ee20008000800 */
[----:B-12---:R-:W-:-:S05]  /*0520*/  IMAD.MOV.U32 R3, RZ, RZ, 0x6000 ;  /* 0x00006000ff037424 */ /* 0x006fca00078e00ff */
[----:B---3--:R-:W-:-:S04]  /*0530*/  LOP3.LUT R3, R4, 0x6000, R3, 0xd8, !PT ;  /* 0x0000600004037812 */ /* 0x008fc800078ed803 */
[----:B------:R-:W-:-:S05]  /*0540*/  LOP3.LUT R3, R3, 0x400000, RZ, 0xb8, !PT ;  /* 0x0040000003037812 */ /* 0x000fca00078eb8ff */
[----:B------:R5:W-:Y:S02]  /*0550*/  STS [UR16+0x8], R3 ;  /* 0x00000803ff007988 */ /* 0x000be40008000810 */
.L_x_10:
[----:B------:R-:W-:Y:S05]  /*0560*/  BSYNC B0 ;  /* 0x0000000000007941 */ /* 0x000fea0003800000 */
.L_x_7:
[----:B-12345:R-:W1:Y:S02]  /*0570*/  @!P2 LDS R3, [UR16+0x8] ;  /* 0x00000810ff03a984 */ /* 0x03ee640008000800 */
[----:B-1----:R-:W-:-:S05]  /*0580*/  @!P2 LOP3.LUT R3, R3, 0x8000, RZ, 0xb8, !PT ;  /* 0x000080000303a812 */ /* 0x002fca00078eb8ff */
[----:B------:R3:W-:Y:S02]  /*0590*/  @!P2 STS [UR16+0x8], R3 ;  /* 0x00000803ff00a988 */ /* 0x0007e40008000810 */
.L_x_11:
[----:B------:R-:W-:Y:S05]  /*05a0*/  BSYNC B1 ;  /* 0x0000000000017941 */ /* 0x000fea0003800000 */
.L_x_6:
[----:B------:R-:W-:Y:S05]  /*05b0*/  WARPSYNC.ALL ;  /* 0x0000000000007948 */ /* 0x000fea0003800000 */
[----:B-123--:R-:W1:Y:S02]  /*05c0*/  LDC R3, c[0x0][0x22c] ;  /* 0x00008b00ff037b82 */ /* 0x00ee640000000800 */
[----:B-1----:R-:W-:Y:S01]  /*05d0*/  VIADD R3, R3, 0xffffffff ;  /* 0xffffffff03037836 */ /* 0x002fe20000000000 */
[----:B------:R-:W-:Y:S06]  /*05e0*/  @P0 BRA `(.L_x_12) ;  /* 0x0000000000280947 */ /* 0x000fec0003800000 */
[----:B------:R-:W1:Y:S01]  /*05f0*/  S2R R4, SR_LANEID ;  /* 0x0000000000047919 */ /* 0x000e620000000000 */
[----:B------:R-:W-:Y:S05]  /*0600*/  WARPSYNC.ALL ;  /* 0x0000000000007948 */ /* 0x000fea0003800000 */
[----:B-1----:R-:W-:-:S05]  /*0610*/  IMAD.SHL.U32 R7, R4, 0x4, RZ ;  /* 0x0000000404077824 */ /* 0x002fca00078e00ff */
[----:B------:R-:W1:Y:S01]  /*0620*/  LDS R9, [R7+UR16] ;  /* 0x0000001007097984 */ /* 0x000e620008000800 */
[----:B------:R-:W-:-:S05]  /*0630*/  IADD3 R4, P1, R7, UR24, RZ ;  /* 0x0000001807047c10 */ /* 0x000fca000ff3e0ff */
[----:B------:R-:W-:-:S05]  /*0640*/  IMAD.X R5, RZ, RZ, UR25, P1 ;  /* 0x00000019ff057e24 */ /* 0x000fca00088e06ff */
[----:B-1----:R1:W2:Y:S01]  /*0650*/  ATOMG.E.EXCH.STRONG.GPU PT, RZ, [R4], R9 ;  /* 0x0000000904ff73a8 */ /* 0x0022a200041ee100 */
[----:B------:R-:W-:-:S04]  /*0660*/  DEPBAR {5,4,3,2,1,0} ;  /* 0x0000003f0000791a */ /* 0x000fc80000000000 */
[----:B------:R1:W-:Y:S01]  /*0670*/  UTMACCTL.IV [UR24] ;  /* 0x00000000180079b9 */ /* 0x0003e20008000000 */
[----:B------:R-:W-:Y:S01]  /*0680*/  NOP ;  /* 0x0000000000007918 */ /* 0x000fe20000000000 */
.L_x_12:
[----:B------:R-:W-:Y:S05]  /*0690*/  @P0 BRA `(.L_x_13) ;  /* 0x00000000000c0947 */ /* 0x000fea0003800000 */
[----:B------:R0:W-:Y:S01]  /*06a0*/  UTMACMDFLUSH ;  /* 0x00000000000079b7 */ /* 0x0001e20000000000 */
[----:B------:R-:W-:Y:S05]  /*06b0*/  @P0 BRA `(.L_x_13) ;  /* 0x0000000000040947 */ /* 0x000fea0003800000 */
[----:B------:R-:W-:-:S04]  /*06c0*/  DEPBAR.LE SB0, 0x0 ;  /* 0x000080000000791a */ /* 0x000fc80000000000 */
.L_x_13:
[----:B------:R-:W-:Y:S05]  /*06d0*/  WARPSYNC.ALL ;  /* 0x0000000000007948 */ /* 0x000fea0003800000 */
[----:B--2---:R-:W-:Y:S06]  /*06e0*/  BAR.SYNC.DEFER_BLOCKING 0x0 ;  /* 0x0000000000007b1d */ /* 0x004fec0000010000 */
[----:B------:R-:W-:Y:S02]  /*06f0*/  BSSY B1, `(.L_x_14) ;  /* 0x000000b000017945 */ /* 0x000fe40003800000 */
[----:B------:R-:W-:Y:S06]  /*0700*/  BAR.SYNC.DEFER_BLOCKING 0x0 ;  /* 0x0000000000007b1d */ /* 0x000fec0000010000 */
[----:B------:R2:W-:Y:S01]  /*0710*/  @!P0 STS [R11], RZ ;  /* 0x000000ff0b008388 */ /* 0x0005e20000000800 */
[----:B------:R-:W-:Y:S01]  /*0720*/  NOP ;  /* 0x0000000000007918 */ /* 0x000fe20000000000 */
[----:B------:R-:W-:Y:S05]  /*0730*/  @P2 BRA `(.L_x_15) ;  /* 0x0000000000182947 */ /* 0x000fea0003800000 */
[----:B-1----:R-:W1:Y:S01]  /*0740*/  LDS R4, [UR16+0x8] ;  /* 0x00000810ff047984 */ /* 0x002e620008000800 */
[----:B------:R-:W3:Y:S01]  /*0750*/  LDC.64 R12, c[0x0][0x218] ;  /* 0x00008600ff0c7b82 */ /* 0x000ee20000000a00 */
[----:B------:R-:W-:Y:S02]  /*0760*/  IMAD.MOV.U32 R5, RZ, RZ, 0x70 ;  /* 0x00000070ff057424 */ /* 0x000fe400078e00ff */
[----:B---3--:R3:W-:Y:S03]  /*0770*/  STS.64 [UR16], R12 ;  /* 0x0000000cff007988 */ /* 0x0087e60008000a10 */
[----:B-1----:R-:W-:-:S05]  /*0780*/  LOP3.LUT R4, R4, 0x10, R5, 0xd8, !PT ;  /* 0x0000001004047812 */ /* 0x002fca00078ed805 */
[----:B------:R3:W-:Y:S02]  /*0790*/  STS [UR16+0x8], R4 ;  /* 0x00000804ff007988 */ /* 0x0007e40008000810 */
.L_x_15:
[----:B-1----:R-:W-:Y:S05]  /*07a0*/  BSYNC B1 ;  /* 0x0000000000017941 */ /* 0x002fea0003800000 */
.L_x_14:
[----:B------:R-:W-:Y:S04]  /*07b0*/  BSSY B1, `(.L_x_16) ;  /* 0x000000a000017945 */ /* 0x000fe80003800000 */
[----:B------:R-:W-:Y:S05]  /*07c0*/  @P2 BRA `(.L_x_17) ;  /* 0x0000000000202947 */ /* 0x000fea0003800000 */
[----:B---3--:R-:W1:Y:S01]  /*07d0*/  LDS R4, [UR16+0x34] ;  /* 0x00003410ff047984 */ /* 0x008e620008000800 */
[----:B------:R-:W-:Y:S02]  /*07e0*/  IMAD.MOV.U32 R7, RZ, RZ, 0x3f000000 ;  /* 0x3f000000ff077424 */ /* 0x000fe400078e00ff */
[----:B------:R-:W-:Y:S01]  /*07f0*/  @!P2 IMAD.MOV.U32 R5, RZ, RZ, 0x3f ;  /* 0x0000003fff05a424 */ /* 0x000fe200078e00ff */
[----:B------:R-:W3:Y:S02]  /*0800*/  @!P2 LDS R10, [UR16+0x38] ;  /* 0x00003810ff0aa984 */ /* 0x000ee40008000800 */
[----:B-1----:R-:W-:Y:S02]  /*0810*/  LOP3.LUT R4, R4, 0xff000000, R7, 0xb8, !PT ;  /* 0xff00000004047812 */ /* 0x002fe400078eb807 */
[----:B---3--:R-:W-:-:S03]  /*0820*/  @!P2 LOP3.LUT R5, R10, 0xff, R5, 0xb8, !PT ;  /* 0x000000ff0a05a812 */ /* 0x008fc600078eb805 */
[----:B------:R1:W-:Y:S04]  /*0830*/  STS [UR16+0x34], R4 ;  /* 0x00003404ff007988 */ /* 0x0003e80008000810 */
[----:B------:R1:W-:Y:S02]  /*0840*/  @!P2 STS [UR16+0x38], R5 ;  /* 0x00003805ff00a988 */ /* 0x0003e40008000810 */
.L_x_17:
[----:B------:R-:W-:Y:S05]  /*0850*/  BSYNC B1 ;  /* 0x0000000000017941 */ /* 0x000fea0003800000 */
.L_x_16:
[----:B------:R-:W-:Y:S04]  /*0860*/  BSSY B1, `(.L_x_18) ;  /* 0x0000004000017945 */ /* 0x000fe80003800000 */
[----:B------:R-:W-:Y:S05]  /*0870*/  @P2 BRA `(.L_x_19) ;  /* 0x0000000000082947 */ /* 0x000fea0003800000 */
[----:B------:R4:W-:Y:S04]  /*0880*/  STS [UR16+0x24], R14 ;  /* 0x0000240eff007988 */ /* 0x0009e80008000810 */
[----:B------:R4:W-:Y:S02]  /*0890*/  STS [UR16+0x20], R3 ;  /* 0x00002003ff007988 */ /* 0x0009e40008000810 */
.L_x_19:
[----:B------:R-:W-:Y:S05]  /*08a0*/  BSYNC B1 ;  /* 0x0000000000017941 */ /* 0x000fea0003800000 */
.L_x_18:
[----:B------:R-:W-:Y:S04]  /*08b0*/  BSSY B1, `(.L_x_20) ;  /* 0x000000e000017945 */ /* 0x000fe80003800000 */
[----:B------:R-:W-:Y:S05]  /*08c0*/  @P2 BRA `(.L_x_21) ;  /* 0x0000000000302947 */ /* 0x000fea0003800000 */
[----:B-1----:R-:W1:Y:S01]  /*08d0*/  LDS R5, [UR16+0x34] ;  /* 0x00003410ff057984 */ /* 0x002e620008000800 */
[----:B---3--:R-:W3:Y:S03]  /*08e0*/  LDC.64 R12, c[0x0][0x240] ;  /* 0x00009000ff0c7b82 */ /* 0x008ee60000000a00 */
[----:B------:R-:W5:Y:S01]  /*08f0*/  LDS R4, [UR16+0x1c] ;  /* 0x00001c10ff047984 */ /* 0x000f620008000800 */
[C---:B---3--:R-:W-:Y:S01]  /*0900*/  SHF.L.U64.HI R10, R12.reuse, 0x1, R13 ;  /* 0x000000010c0a7819 */ /* 0x048fe2000001020d */
[----:B------:R-:W-:-:S03]  /*0910*/  IMAD.SHL.U32 R7, R12, 0x2, RZ ;  /* 0x000000020c077824 */ /* 0x000fc600078e00ff */
[--C-:B------:R-:W-:Y:S02]  /*0920*/  SHF.R.U32.HI R9, RZ, 0x4, R10.reuse ;  /* 0x00000004ff097819 */ /* 0x100fe4000001160a */
[----:B------:R-:W-:-:S05]  /*0930*/  SHF.R.U64 R7, R7, 0x4, R10 ;  /* 0x0000000407077819 */ /* 0x000fca000000120a */
[----:B------:R3:W-:Y:S01]  /*0940*/  STS [UR16+0xc], R7 ;  /* 0x00000c07ff007988 */ /* 0x0007e20008000810 */
[----:B-1----:R-:W-:Y:S02]  /*0950*/  LOP3.LUT R5, R5, 0x7, RZ, 0xb8, !PT ;  /* 0x0000000705057812 */ /* 0x002fe400078eb8ff */
[----:B-----5:R-:W-:-:S03]  /*0960*/  LOP3.LUT R4, R4, 0xf, R9, 0xb8, !PT ;  /* 0x0000000f04047812 */ /* 0x020fc600078eb809 */
[----:B------:R3:W-:Y:S04]  /*0970*/  STS [UR16+0x34], R5 ;  /* 0x00003405ff007988 */ /* 0x0007e80008000810 */
[----:B------:R3:W-:Y:S02]  /*0980*/  STS [UR16+0x1c], R4 ;  /* 0x00001c04ff007988 */ /* 0x0007e40008000810 */
.L_x_21:
[----:B------:R-:W-:Y:S05]  /*0990*/  BSYNC B1 ;  /* 0x0000000000017941 */ /* 0x000fea0003800000 */
.L_x_20:
[----:B------:R-:W-:Y:S04]  /*09a0*/  BSSY B2, `(.L_x_22) ;  /* 0x000001a000027945 */ /* 0x000fe80003800000 */
[----:B------:R-:W-:Y:S04]  /*09b0*/  BSSY B1, `(.L_x_23) ;  /* 0x0000015000017945 */ /* 0x000fe80003800000 */
[----:B------:R-:W-:Y:S05]  /*09c0*/  @P2 BRA `(.L_x_24) ;  /* 0x0000000000202947 */ /* 0x000fea0003800000 */
[----:B-1-3--:R-:W1:Y:S02]  /*09d0*/  LDS R4, [UR16+0x34] ;  /* 0x00003410ff047984 */ /* 0x00ae640008000800 */
[----:B-1----:R-:W-:-:S05]  /*09e0*/  LOP3.LUT R4, R4, 0x38, RZ, 0xb8, !PT ;  /* 0x0000003804047812 */ /* 0x002fca00078eb8ff */
[----:B------:R1:W-:Y:S01]  /*09f0*/  STS [UR16+0x34], R4 ;  /* 0x00003404ff007988 */ /* 0x0003e20008000810 */
[----:B------:R-:W-:Y:S05]  /*0a00*/  @P2 BRA `(.L_x_25) ;  /* 0x0000000000202947 */ /* 0x000fea0003800000 */
[----:B-1----:R-:W1:Y:S01]  /*0a10*/  LDS R4, [UR16+0x8] ;  /* 0x00000810ff047984 */ /* 0x002e620008000800 */
[----:B------:R-:W-:-:S05]  /*0a20*/  IMAD.MOV.U32 R5, RZ, RZ, 0x780 ;  /* 0x00000780ff057424 */ /* 0x000fca00078e00ff */
[----:B-1----:R-:W-:-:S05]  /*0a30*/  LOP3.LUT R4, R4, 0x500, R5, 0xd8, !PT ;  /* 0x0000050004047812 */ /* 0x002fca00078ed805 */
[----:B------:R5:W-:Y:S02]  /*0a40*/  STS [UR16+0x8], R4 ;  /* 0x00000804ff007988 */ /* 0x000be40008000810 */
.L_x_24:
[----:B------:R-:W-:Y:S05]  /*0a50*/  @P2 BRA `(.L_x_26) ;  /* 0x0000000000282947 */ /* 0x000fea0003800000 */
[----:B-1-3-5:R-:W1:Y:S02]  /*0a60*/  LDS R4, [UR16+0x8] ;  /* 0x00000810ff047984 */ /* 0x02ae640008000800 */
[----:B-1----:R-:W-:-:S05]  /*0a70*/  LOP3.LUT R4, R4, 0x1800, RZ, 0xb8, !PT ;  /* 0x0000180004047812 */ /* 0x002fca00078eb8ff */
[----:B------:R3:W-:Y:S02]  /*0a80*/  STS [UR16+0x8], R4 ;  /* 0x00000804ff007988 */ /* 0x0007e40008000810 */
.L_x_25:
[----:B------:R-:W-:Y:S05]  /*0a90*/  @P2 BREAK B1 ;  /* 0x0000000000012942 */ /* 0x000fea0003800000 */
[----:B------:R-:W-:Y:S05]  /*0aa0*/  @P2 BRA `(.L_x_27) ;  /* 0x0000000000242947 */ /* 0x000fea0003800000 */
[----:B-1-3--:R-:W1:Y:S01]  /*0ab0*/  LDS R4, [UR16+0x8] ;  /* 0x00000810ff047984 */ /* 0x00ae620008000800 */
[----:B------:R-:W-:-:S05]  /*0ac0*/  IMAD.MOV.U32 R5, RZ, RZ, 0x6000 ;  /* 0x00006000ff057424 */ /* 0x000fca00078e00ff */
[----:B-1----:R-:W-:-:S04]  /*0ad0*/  LOP3.LUT R4, R4, 0x6000, R5, 0xd8, !PT ;  /* 0x0000600004047812 */ /* 0x002fc800078ed805 */
[----:B------:R-:W-:-:S05]  /*0ae0*/  LOP3.LUT R4, R4, 0x400000, RZ, 0xb8, !PT ;  /* 0x0040000004047812 */ /* 0x000fca00078eb8ff */
[----:B------:R1:W-:Y:S02]  /*0af0*/  STS [UR16+0x8], R4 ;  /* 0x00000804ff007988 */ /* 0x0003e40008000810 */
.L_x_26:
[----:B------:R-:W-:Y:S05]  /*0b00*/  BSYNC B1 ;  /* 0x0000000000017941 */ /* 0x000fea0003800000 */
.L_x_23:
[----:B-1-3-5:R-:W1:Y:S02]  /*0b10*/  @!P2 LDS R4, [UR16+0x8] ;  /* 0x00000810ff04a984 */ /* 0x02ae640008000800 */
[----:B-1----:R-:W-:-:S05]  /*0b20*/  @!P2 LOP3.LUT R4, R4, 0x8000, RZ, 0xb8, !PT ;  /* 0x000080000404a812 */ /* 0x002fca00078eb8ff */
[----:B------:R5:W-:Y:S02]  /*0b30*/  @!P2 STS [UR16+0x8], R4 ;  /* 0x00000804ff00a988 */ /* 0x000be40008000810 */
.L_x_27:
[----:B------:R-:W-:Y:S05]  /*0b40*/  BSYNC B2 ;  /* 0x0000000000027941 */ /* 0x000fea0003800000 */
.L_x_22:
[----:B------:R-:W-:Y:S05]  /*0b50*/  WARPSYNC.ALL ;  /* 0x0000000000007948 */ /* 0x000fea0003800000 */
[----:B------:R-:W-:-:S04]  /*0b60*/  UIADD3 UR27, UR5, 0x80, URZ ;  /* 0x00000080051b7890 */ /* 0x000fc8000fffe03f */
[----:B------:R-:W-:-:S04]  /*0b70*/  UIADD3 UR26, UP0, UR27, UR28, URZ ;  /* 0x0000001c1b1a7290 */ /* 0x000fc8000ff1e03f */
[----:B------:R-:W-:Y:S01]  /*0b80*/  ULEA.HI.X.SX32 UR27, UR27, UR29, 0x1, UP0 ;  /* 0x0000001d1b1b7291 */ /* 0x000fe200080f0e3f */
[----:B------:R-:W-:Y:S11]  /*0b90*/  @P0 BRA `(.L_x_28) ;  /* 0x0000000000280947 */ /* 0x000ff60003800000 */
[----:B-1-3-5:R-:W1:Y:S01]  /*0ba0*/  S2R R4, SR_LANEID ;  /* 0x0000000000047919 */ /* 0x02ae620000000000 */
[----:B------:R-:W-:Y:S05]  /*0bb0*/  WARPSYNC.ALL ;  /* 0x0000000000007948 */ /* 0x000fea0003800000 */
[----:B-1----:R-:W-:-:S05]  /*0bc0*/  IMAD.SHL.U32 R9, R4, 0x4, RZ ;  /* 0x0000000404097824 */ /* 0x002fca00078e00ff */
[----:B------:R-:W1:Y:S01]  /*0bd0*/  LDS R7, [R9+UR16] ;  /* 0x0000001009077984 */ /* 0x000e620008000800 */
[----:B------:R-:W-:-:S05]  /*0be0*/  IADD3 R4, P1, R9, UR26, RZ ;  /* 0x0000001a09047c10 */ /* 0x000fca000ff3e0ff */
[----:B------:R-:W-:-:S05]  /*0bf0*/  IMAD.X R5, RZ, RZ, UR27, P1 ;  /* 0x0000001bff057e24 */ /* 0x000fca00088e06ff */
[----:B-1----:R1:W3:Y:S01]  /*0c00*/  ATOMG.E.EXCH.STRONG.GPU PT, RZ, [R4], R7 ;  /* 0x0000000704ff73a8 */ /* 0x0022e200041ee100 */
[----:B------:R-:W-:-:S04]  /*0c10*/  DEPBAR {5,4,3,2,1,0} ;  /* 0x0000003f0000791a */ /* 0x000fc80000000000 */
[----:B------:R1:W-:Y:S01]  /*0c20*/  UTMACCTL.IV [UR26] ;  /* 0x000000001a0079b9 */ /* 0x0003e20008000000 */
[----:B------:R-:W-:Y:S01]  /*0c30*/  NOP ;  /* 0x0000000000007918 */ /* 0x000fe20000000000 */
.L_x_28:
[----:B------:R-:W-:Y:S05]  /*0c40*/  @P0 BRA `(.L_x_29) ;  /* 0x00000000000c0947 */ /* 0x000fea0003800000 */
[----:B------:R0:W-:Y:S01]  /*0c50*/  UTMACMDFLUSH ;  /* 0x00000000000079b7 */ /* 0x0001e20000000000 */
[----:B------:R-:W-:Y:S05]  /*0c60*/  @P0 BRA `(.L_x_29) ;  /* 0x0000000000040947 */ /* 0x000fea0003800000 */
[----:B------:R-:W-:-:S04]  /*0c70*/  DEPBAR.LE SB0, 0x0 ;  /* 0x000080000000791a */ /* 0x000fc80000000000 */
.L_x_29:
[----:B------:R-:W-:Y:S05]  /*0c80*/  WARPSYNC.ALL ;  /* 0x0000000000007948 */ /* 0x000fea0003800000 */
[----:B---3--:R-:W-:Y:S06]  /*0c90*/  BAR.SYNC.DEFER_BLOCKING 0x0 ;  /* 0x0000000000007b1d */ /* 0x008fec0000010000 */
[----:B------:R-:W-:Y:S02]  /*0ca0*/  BSSY B2, `(.L_x_30) ;  /* 0x000000b000027945 */ /* 0x000fe40003800000 */
[----:B------:R-:W-:Y:S06]  /*0cb0*/  BAR.SYNC.DEFER_BLOCKING 0x0 ;  /* 0x0000000000007b1d */ /* 0x000fec0000010000 */
[----:B------:R3:W-:Y:S01]  /*0cc0*/  @!P0 STS [R11], RZ ;  /* 0x000000ff0b008388 */ /* 0x0007e20000000800 */
[----:B------:R-:W-:Y:S01]  /*0cd0*/  NOP ;  /* 0x0000000000007918 */ /* 0x000fe20000000000 */
[----:B------:R-:W-:Y:S05]  /*0ce0*/  @P2 BRA `(.L_x_31) ;  /* 0x0000000000182947 */ /* 0x000fea0003800000 */
[----:B-1---5:R-:W1:Y:S01]  /*0cf0*/  LDS R4, [UR16+0x8] ;  /* 0x00000810ff047984 */ /* 0x022e620008000800 */
[----:B--23--:R-:W2:Y:S01]  /*0d00*/  LDC.64 R10, c[0x0][0x220] ;  /* 0x00008800ff0a7b82 */ /* 0x00cea20000000a00 */
[----:B------:R-:W-:Y:S02]  /*0d10*/  IMAD.MOV.U32 R5, RZ, RZ, 0x70 ;  /* 0x00000070ff057424 */ /* 0x000fe400078e00ff */
[----:B--2---:R2:W-:Y:S03]  /*0d20*/  STS.64 [UR16], R10 ;  /* 0x0000000aff007988 */ /* 0x0045e60008000a10 */
[----:B-1----:R-:W-:-:S05]  /*0d30*/  LOP3.LUT R4, R4, 0x10, R5, 0xd8, !PT ;  /* 0x0000001004047812 */ /* 0x002fca00078ed805 */
[----:B------:R2:W-:Y:S02]  /*0d40*/  STS [UR16+0x8], R4 ;  /* 0x00000804ff007988 */ /* 0x0005e40008000810 */
.L_x_31:
[----:B-1----:R-:W-:Y:S05]  /*0d50*/  BSYNC B2 ;  /* 0x0000000000027941 */ /* 0x002fea0003800000 */
.L_x_30:
[----:B------:R-:W-:Y:S04]  /*0d60*/  BSSY B3, `(.L_x_32) ;  /* 0x0000011000037945 */ /* 0x000fe80003800000 */
[----:B------:R-:W-:Y:S04]  /*0d70*/  BSSY B2, `(.L_x_33) ;  /* 0x000000e000027945 */ /* 0x000fe80003800000 */
[----:B------:R-:W-:Y:S05]  /*0d80*/  @P2 BRA `(.L_x_34) ;  /* 0x0000000000242947 */ /* 0x000fea0003800000 */
[----:B--2--5:R-:W1:Y:S01]  /*0d90*/  LDS R4, [UR16+0x34] ;  /* 0x00003410ff047984 */ /* 0x024e620008000800 */
[----:B------:R-:W-:-:S05]  /*0da0*/  IMAD.MOV.U32 R5, RZ, RZ, 0x3f000000 ;  /* 0x3f000000ff057424 */ /* 0x000fca00078e00ff */
[----:B-1----:R-:W-:-:S05]  /*0db0*/  LOP3.LUT R4, R4, 0xff000000, R5, 0xb8, !PT ;  /* 0xff00000004047812 */ /* 0x002fca00078eb805 */
[----:B------:R1:W-:Y:S01]  /*0dc0*/  STS [UR16+0x34], R4 ;  /* 0x00003404ff007988 */ /* 0x0003e20008000810 */
[----:B------:R-:W-:Y:S05]  /*0dd0*/  @P2 BRA `(.L_x_35) ;  /* 0x00000000001c2947 */ /* 0x000fea0003800000 */
[----:B-1----:R-:W1:Y:S01]  /*0de0*/  LDS R4, [UR16+0x38] ;  /* 0x00003810ff047984 */ /* 0x002e620008000800 */
[----:B------:R-:W-:-:S05]  /*0df0*/  IMAD.MOV.U32 R5, RZ, RZ, 0x7f ;  /* 0x0000007fff057424 */ /* 0x000fca00078e00ff */
[----:B-1----:R-:W-:-:S05]  /*0e00*/  LOP3.LUT R4, R4, 0xff, R5, 0xb8, !PT ;  /* 0x000000ff04047812 */ /* 0x002fca00078eb805 */
[----:B------:R1:W-:Y:S02]  /*0e10*/  STS [UR16+0x38], R4 ;  /* 0x00003804ff007988 */ /* 0x0003e40008000810 */
.L_x_34:
[----:B------:R-:W-:Y:S05]  /*0e20*/  @P2 BREAK B2 ;  /* 0x0000000000022942 */ /* 0x000fea0003800000 */
[----:B------:R-:W-:Y:S05]  /*0e30*/  @P2 BRA `(.L_x_36) ;  /* 0x00000000000c2947 */ /* 0x000fea0003800000 */
[----:B------:R1:W-:Y:S02]  /*0e40*/  STS [UR16+0x20], R3 ;  /* 0x00002003ff007988 */ /* 0x0003e40008000810 */
.L_x_35:
[----:B------:R-:W-:Y:S05]  /*0e50*/  BSYNC B2 ;  /* 0x0000000000027941 */ /* 0x000fea0003800000 */
.L_x_33:
[----:B------:R1:W-:Y:S02]  /*0e60*/  @!P2 STS [UR16+0x24], R2 ;  /* 0x00002402ff00a988 */ /* 0x0003e40008000810 */
.L_x_36:
[----:B------:R-:W-:Y:S05]  /*0e70*/  BSYNC B3 ;  /* 0x0000000000037941 */ /* 0x000fea0003800000 */
.L_x_32:
[----:B------:R-:W-:Y:S05]  /*0e80*/  WARPSYNC.ALL ;  /* 0x0000000000007948 */ /* 0x000fea0003800000 */
[----:B------:R-:W-:Y:S04]  /*0e90*/  BSSY B3, `(.L_x_37) ;  /* 0x000000e000037945 */ /* 0x000fe80003800000 */
[----:B------:R-:W-:Y:S05]  /*0ea0*/  @P2 BRA `(.L_x_38) ;  /* 0x0000000000302947 */ /* 0x000fea0003800000 */
[----:B-1--4-:R-:W1:Y:S01]  /*0eb0*/  LDS R3, [UR16+0x34] ;  /* 0x00003410ff037984 */ /* 0x012e620008000800 */
[----:B--2--5:R-:W2:Y:S03]  /*0ec0*/  LDC.64 R4, c[0x0][0x248] ;  /* 0x00009200ff047b82 */ /* 0x024ea60000000a00 */
[----:B------:R-:W4:Y:S01]  /*0ed0*/  LDS R2, [UR16+0x1c] ;  /* 0x00001c10ff027984 */ /* 0x000f220008000800 */
[C---:B--2---:R-:W-:Y:S01]  /*0ee0*/  SHF.L.U64.HI R5, R4.reuse, 0x1, R5 ;  /* 0x0000000104057819 */ /* 0x044fe20000010205 */
[----:B------:R-:W-:-:S03]  /*0ef0*/  IMAD.SHL.U32 R4, R4, 0x2, RZ ;  /* 0x0000000204047824 */ /* 0x000fc600078e00ff */
[--C-:B------:R-:W-:Y:S02]  /*0f00*/  SHF.R.U32.HI R7, RZ, 0x4, R5.reuse ;  /* 0x00000004ff077819 */ /* 0x100fe40000011605 */
[----:B------:R-:W-:-:S05]  /*0f10*/  SHF.R.U64 R4, R4, 0x4, R5 ;  /* 0x0000000404047819 */ /* 0x000fca0000001205 */
[----:B------:R2:W-:Y:S01]  /*0f20*/  STS [UR16+0xc], R4 ;  /* 0x00000c04ff007988 */ /* 0x0005e20008000810 */
[----:B-1----:R-:W-:Y:S02]  /*0f30*/  LOP3.LUT R3, R3, 0x7, RZ, 0xb8, !PT ;  /* 0x0000000703037812 */ /* 0x002fe400078eb8ff */
[----:B----4-:R-:W-:-:S03]  /*0f40*/  LOP3.LUT R2, R2, 0xf, R7, 0xb8, !PT ;  /* 0x0000000f02027812 */ /* 0x010fc600078eb807 */
[----:B------:R2:W-:Y:S04]  /*0f50*/  STS [UR16+0x34], R3 ;  /* 0x00003403ff007988 */ /* 0x0005e80008000810 */
[----:B------:R2:W-:Y:S02]  /*0f60*/  STS [UR16+0x1c], R2 ;  /* 0x00001c02ff007988 */ /* 0x0005e40008000810 */
.L_x_38:
[----:B------:R-:W-:Y:S05]  /*0f70*/  BSYNC B3 ;  /* 0x0000000000037941 */ /* 0x000fea0003800000 */
.L_x_37:
[----:B------:R-:W-:Y:S04]  /*0f80*/  BSSY B3, `(.L_x_39) ;  /* 0x000001a000037945 */ /* 0x000fe80003800000 */
[----:B------:R-:W-:Y:S04]  /*0f90*/  BSSY B4, `(.L_x_40) ;  /* 0x0000015000047945 */ /* 0x000fe80003800000 */
[----:B------:R-:W-:Y:S05]  /*0fa0*/  @P2 BRA `(.L_x_41) ;  /* 0x0000000000202947 */ /* 0x000fea0003800000 */
[----:B-12---:R-:W1:Y:S02]  /*0fb0*/  LDS R2, [UR16+0x34] ;  /* 0x00003410ff027984 */ /* 0x006e640008000800 */
[----:B-1----:R-:W-:-:S05]  /*0fc0*/  LOP3.LUT R2, R2, 0x38, RZ, 0xb8, !PT ;  /* 0x0000003802027812 */ /* 0x002fca00078eb8ff */
[----:B------:R1:W-:Y:S01]  /*0fd0*/  STS [UR16+0x34], R2 ;  /* 0x00003402ff007988 */ /* 0x0003e20008000810 */
[----:B------:R-:W-:Y:S05]  /*0fe0*/  @P2 BRA `(.L_x_42) ;  /* 0x0000000000202947 */ /* 0x000fea0003800000 */
[----:B-1----:R-:W1:Y:S01]  /*0ff0*/  LDS R2, [UR16+0x8] ;  /* 0x00000810ff027984 */ /* 0x002e620008000800 */
[----:B----4-:R-:W-:-:S05]  /*1000*/  IMAD.MOV.U32 R3, RZ, RZ, 0x780 ;  /* 0x00000780ff037424 */ /* 0x010fca00078e00ff */
[----:B-1----:R-:W-:-:S05]  /*1010*/  LOP3.LUT R2, R2, 0x500, R3, 0xd8, !PT ;  /* 0x0000050002027812 */ /* 0x002fca00078ed803 */
[----:B------:R1:W-:Y:S02]  /*1020*/  STS [UR16+0x8], R2 ;  /* 0x00000802ff007988 */ /* 0x0003e40008000810 */
.L_x_41:
[----:B------:R-:W-:Y:S05]  /*1030*/  @P2 BRA `(.L_x_43) ;  /* 0x0000000000282947 */ /* 0x000fea0003800000 */
[----:B-12---:R-:W1:Y:S02]  /*1040*/  LDS R2, [UR16+0x8] ;  /* 0x00000810ff027984 */ /* 0x006e640008000800 */
[----:B-1----:R-:W-:-:S05]  /*1050*/  LOP3.LUT R2, R2, 0x1800, RZ, 0xb8, !PT ;  /* 0x0000180002027812 */ /* 0x002fca00078eb8ff */
[----:B------:R2:W-:Y:S02]  /*1060*/  STS [UR16+0x8], R2 ;  /* 0x00000802ff007988 */ /* 0x0005e40008000810 */
.L_x_42:
[----:B------:R-:W-:Y:S05]  /*1070*/  @P2 BREAK B4 ;  /* 0x0000000000042942 */ /* 0x000fea0003800000 */
[----:B------:R-:W-:Y:S05]  /*1080*/  @P2 BRA `(.L_x_44) ;  /* 0x0000000000242947 */ /* 0x000fea0003800000 */
[----:B-12---:R-:W1:Y:S01]  /*1090*/  LDS R2, [UR16+0x8] ;  /* 0x00000810ff027984 */ /* 0x006e620008000800 */
[----:B----4-:R-:W-:-:S05]  /*10a0*/  IMAD.MOV.U32 R3, RZ, RZ, 0x6000 ;  /* 0x00006000ff037424 */ /* 0x010fca00078e00ff */
[----:B-1----:R-:W-:-:S04]  /*10b0*/  LOP3.LUT R2, R2, 0x6000, R3, 0xd8, !PT ;  /* 0x0000600002027812 */ /* 0x002fc800078ed803 */
[----:B------:R-:W-:-:S05]  /*10c0*/  LOP3.LUT R2, R2, 0x400000, RZ, 0xb8, !PT ;  /* 0x0040000002027812 */ /* 0x000fca00078eb8ff */
[----:B------:R1:W-:Y:S02]  /*10d0*/  STS [UR16+0x8], R2 ;  /* 0x00000802ff007988 */ /* 0x0003e40008000810 */
.L_x_43:
[----:B------:R-:W-:Y:S05]  /*10e0*/  BSYNC B4 ;  /* 0x0000000000047941 */ /* 0x000fea0003800000 */
.L_x_40:
[----:B-12---:R-:W1:Y:S02]  /*10f0*/  @!P2 LDS R2, [UR16+0x8] ;  /* 0x00000810ff02a984 */ /* 0x006e640008000800 */
[----:B-1----:R-:W-:-:S05]  /*1100*/  @!P2 LOP3.LUT R2, R2, 0x8000, RZ, 0xb8, !PT ;  /* 0x000080000202a812 */ /* 0x002fca00078eb8ff */
[----:B------:R1:W-:Y:S02]  /*1110*/  @!P2 STS [UR16+0x8], R2 ;  /* 0x00000802ff00a988 */ /* 0x0003e40008000810 */
.L_x_44:
[----:B------:R-:W-:Y:S05]  /*1120*/  BSYNC B3 ;  /* 0x0000000000037941 */ /* 0x000fea0003800000 */
.L_x_39:
[----:B------:R-:W-:Y:S05]  /*1130*/  WARPSYNC.ALL ;  /* 0x0000000000007948 */ /* 0x000fea0003800000 */
[----:B------:R-:W-:Y:S01]  /*1140*/  UIADD3 UR5, UR5, 0x100, URZ ;  /* 0x0000010005057890 */ /* 0x000fe2000fffe03f */
[----:B------:R-:W-:Y:S02]  /*1150*/  ISETP.GE.AND P1, PT, R8, 0x1, PT ;  /* 0x000000010800780c */ /* 0x000fe40003f26270 */
[----:B------:R-:W-:Y:S02]  /*1160*/  CS2R R24, SRZ ;  /* 0x0000000000187805 */ /* 0x000fe4000001ff00 */
[----:B------:R-:W-:Y:S01]  /*1170*/  CS2R R26, SRZ ;  /* 0x00000000001a7805 */ /* 0x000fe2000001ff00 */
[----:B------:R-:W-:Y:S01]  /*1180*/  UIADD3 UR28, UP0, UR5, UR28, URZ ;  /* 0x0000001c051c7290 */ /* 0x000fe2000ff1e03f */
[----:B------:R-:W-:-:S02]  /*1190*/  CS2R R28, SRZ ;  /* 0x00000000001c7805 */ /* 0x000fc4000001ff00 */
[----:B------:R-:W-:Y:S01]  /*11a0*/  CS2R R30, SRZ ;  /* 0x00000000001e7805 */ /* 0x000fe2000001ff00 */
[----:B------:R-:W-:Y:S01]  /*11b0*/  IMAD.MOV.U32 R32, RZ, RZ, RZ ;  /* 0x000000ffff207224 */ /* 0x000fe200078e00ff */
[----:B------:R-:W-:Y:S01]  /*11c0*/  ULEA.HI.X.SX32 UR29, UR5, UR29, 0x1, UP0 ;  /* 0x0000001d051d7291 */ /* 0x000fe200080f0e3f */
[----:B------:R-:W-:Y:S11]  /*11d0*/  @P0 BRA `(.L_x_45) ;  /* 0x0000000000280947 */ /* 0x000ff60003800000 */
[----:B-12---:R-:W5:Y:S01]  /*11e0*/  S2R R2, SR_LANEID ;  /* 0x0000000000027919 */ /* 0x006f620000000000 */
[----:B------:R-:W-:Y:S05]  /*11f0*/  WARPSYNC.ALL ;  /* 0x0000000000007948 */ /* 0x000fea0003800000 */
[----:B-----5:R-:W-:-:S05]  /*1200*/  IMAD.SHL.U32 R4, R2, 0x4, RZ ;  /* 0x0000000402047824 */ /* 0x020fca00078e00ff */
[----:B------:R-:W1:Y:S01]  /*1210*/  LDS R5, [R4+UR16] ;  /* 0x0000001004057984 */ /* 0x000e620008000800 */
[----:B------:R-:W-:-:S05]  /*1220*/  IADD3 R2, P3, R4, UR28, RZ ;  /* 0x0000001c04027c10 */ /* 0x000fca000ff7e0ff */
[----:B----4-:R-:W-:-:S05]  /*1230*/  IMAD.X R3, RZ, RZ, UR29, P3 ;  /* 0x0000001dff037e24 */ /* 0x010fca00098e06ff */
[----:B-1----:R1:W2:Y:S01]  /*1240*/  ATOMG.E.EXCH.STRONG.GPU PT, RZ, [R2], R5 ;  /* 0x0000000502ff73a8 */ /* 0x0022a200041ee100 */
[----:B------:R-:W-:-:S04]  /*1250*/  DEPBAR {5,4,3,2,1,0} ;  /* 0x0000003f0000791a */ /* 0x000fc80000000000 */
[----:B------:R1:W-:Y:S01]  /*1260*/  UTMACCTL.IV [UR28] ;  /* 0x000000001c0079b9 */ /* 0x0003e20008000000 */
[----:B------:R-:W-:Y:S01]  /*1270*/  NOP ;  /* 0x0000000000007918 */ /* 0x000fe20000000000 */
.L_x_45:
[----:B------:R-:W-:Y:S05]  /*1280*/  @P0 BRA `(.L_x_46) ;  /* 0x00000000000c0947 */ /* 0x000fea0003800000 */
[----:B------:R0:W-:Y:S01]  /*1290*/  UTMACMDFLUSH ;  /* 0x00000000000079b7 */ /* 0x0001e20000000000 */
[----:B------:R-:W-:Y:S05]  /*12a0*/  @P0 BRA `(.L_x_46) ;  /* 0x0000000000040947 */ /* 0x000fea0003800000 */
[----:B------:R-:W-:-:S04]  /*12b0*/  DEPBAR.LE SB0, 0x0 ;  /* 0x000080000000791a */ /* 0x000fc80000000000 */
.L_x_46:
[----:B------:R-:W-:Y:S05]  /*12c0*/  WARPSYNC.ALL ;  /* 0x0000000000007948 */ /* 0x000fea0003800000 */
[----:B--2---:R-:W-:Y:S01]  /*12d0*/  BAR.SYNC.DEFER_BLOCKING 0x0 ;  /* 0x0000000000007b1d */ /* 0x004fe20000010000 */
[----:B------:R-:W-:Y:S01]  /*12e0*/  USHF.L.U32 UR14, UR30, 0x6, URZ ;  /* 0x000000061e0e7899 */ /* 0x000fe2000800063f */
[----:B------:R-:W-:Y:S01]  /*12f0*/  IMAD.MOV.U32 R33, RZ, RZ, RZ ;  /* 0x000000ffff217224 */ /* 0x000fe200078e00ff */
[----:B------:R-:W-:Y:S02]  /*1300*/  CS2R R34, SRZ ;  /* 0x0000000000227805 */ /* 0x000fe4000001ff00 */
[----:B------:R-:W-:-:S02]  /*1310*/  CS2R R36, SRZ ;  /* 0x0000000000247805 */ /* 0x000fc4000001ff00 */
[----:B------:R-:W-:Y:S01]  /*1320*/  CS2R R38, SRZ ;  /* 0x0000000000267805 */ /* 0x000fe2000001ff00 */
[----:B------:R-:W-:Y:S01]  /*1330*/  VOTEU.ALL UP0, P2 ;  /* 0x00000000003f7886 */ /* 0x000fe20001000000 */
[----:B------:R-:W-:Y:S01]  /*1340*/  UMOV UR6, 0x1 ;  /* 0x0000000100067882 */ /* 0x000fe20000000000 */
[----:B------:R-:W-:Y:S01]  /*1350*/  VOTEU.ALL UP1, P2 ;  /* 0x00000000003f7886 */ /* 0x000fe20001020000 */
[----:B------:R-:W-:Y:S01]  /*1360*/  VOTEU.ALL UP2, P2 ;  /* 0x00000000003f7886 */ /* 0x000fe20001040000 */
[----:B------:R-:W-:Y:S01]  /*1370*/  CS2R R40, SRZ ;  /* 0x0000000000287805 */ /* 0x000fe2000001ff00 */
[----:B------:R-:W-:-:S04]  /*1380*/  @!UP0 UIADD3 UR8, -UR6, 0x100000, URZ ;  /* 0x0010000006088890 */ /* 0x000fc8000fffe13f */
[----:B------:R-:W-:Y:S02]  /*1390*/  @!UP0 USHF.L.U32 UR9, UR8, 0xb, URZ ;  /* 0x0000000b08098899 */ /* 0x000fe4000800063f */
[----:B------:R-:W-:Y:S01]  /*13a0*/  @!UP0 USHF.L.U32 UR8, UR8, 0x1, URZ ;  /* 0x0000000108088899 */ /* 0x000fe2000800063f */
        /* <DEDUP_REMOVED lines=9> */
[----:B------:R-:W-:Y:S01]  /*1440*/  VOTEU.ALL UP0, P2 ;  /* 0x00000000003f7886 */ /* 0x000fe20001000000 */
[----:B------:R-:W-:Y:S02]  /*1450*/  CS2R R48, SRZ ;  /* 0x0000000000307805 */ /* 0x000fe4000001ff00 */
[----:B------:R-:W-:Y:S02]  /*1460*/  CS2R R50, SRZ ;  /* 0x0000000000327805 */ /* 0x000fe4000001ff00 */
[----:B------:R-:W-:Y:S02]  /*1470*/  CS2R R52, SRZ ;  /* 0x0000000000347805 */ /* 0x000fe4000001ff00 */
[----:B------:R-:W-:Y:S01]  /*1480*/  CS2R R54, SRZ ;  /* 0x0000000000367805 */ /* 0x000fe2000001ff00 */
[----:B------:R-:W2:Y:S02]  /*1490*/  FENCE.VIEW.ASYNC.S ;  /* 0x00000000000073c6 */ /* 0x000ea40000000000 */
[----:B--2---:R-:W2:Y:S02]  /*14a0*/  @!UP0 SYNCS.EXCH.64 URZ, [UR16+0x12000], UR8 ;  /* 0x01200008103f85b2 */ /* 0x004ea40008000100 */
[----:B--2---:R-:W-:Y:S06]  /*14b0*/  BAR.SYNC.DEFER_BLOCKING 0x0 ;  /* 0x0000000000007b1d */ /* 0x004fec0000010000 */
[----:B------:R2:W4:Y:S02]  /*14c0*/  @!UP1 SYNCS.EXCH.64 URZ, [UR16+0x12008], UR10 ;  /* 0x0120080a103f95b2 */ /* 0x0005240008000100 */
[----:B----4-:R-:W-:Y:S01]  /*14d0*/  BAR.SYNC.DEFER_BLOCKING 0x0 ;  /* 0x0000000000007b1d */ /* 0x010fe20000010000 */
[----:B--2---:R-:W-:-:S05]  /*14e0*/  USHF.L.U32 UR11, UR31, 0x7, URZ ;  /* 0x000000071f0b7899 */ /* 0x004fca000800063f */
[----:B------:R2:W4:Y:S01]  /*14f0*/  @!UP2 SYNCS.EXCH.64 URZ, [UR16+0x12010], UR6 ;  /* 0x01201006103fa5b2 */ /* 0x0005220008000100 */
[----:B------:R-:W-:Y:S06]  /*1500*/  @!P1 BRA `(.L_x_47) ;  /* 0x0000000400589947 */ /* 0x000fec0003800000 */
[----:B-1----:R-:W-:Y:S02]  /*1510*/  SHF.R.U32.HI R2, RZ, 0x5, R0 ;  /* 0x00000005ff027819 */ /* 0x002fe40000011600 */
[----:B------:R-:W-:Y:S02]  /*1520*/  CS2R R24, SRZ ;  /* 0x0000000000187805 */ /* 0x000fe4000001ff00 */
[----:B------:R-:W-:Y:S02]  /*1530*/  CS2R R26, SRZ ;  /* 0x00000000001a7805 */ /* 0x000fe4000001ff00 */
[----:B------:R-:W-:Y:S02]  /*1540*/  CS2R R28, SRZ ;  /* 0x00000000001c7805 */ /* 0x000fe4000001ff00 */
[----:B------:R-:W-:Y:S02]  /*1550*/  R2UR UR17, R2 ;  /* 0x00000000021172ca */ /* 0x000fe400000e0000 */
[----:B------:R-:W-:-:S02]  /*1560*/  CS2R R30, SRZ ;  /* 0x00000000001e7805 */ /* 0x000fc4000001ff00 */
[----:B------:R-:W-:Y:S02]  /*1570*/  CS2R R32, SRZ ;  /* 0x0000000000207805 */ /* 0x000fe4000001ff00 */
[----:B------:R-:W-:Y:S02]  /*1580*/  CS2R R34, SRZ ;  /* 0x0000000000227805 */ /* 0x000fe4000001ff00 */
[----:B------:R-:W-:Y:S02]  /*1590*/  CS2R R36, SRZ ;  /* 0x0000000000247805 */ /* 0x000fe4000001ff00 */
[----:B------:R-:W-:Y:S02]  /*15a0*/  CS2R R38, SRZ ;  /* 0x0000000000267805 */ /* 0x000fe4000001ff00 */
[----:B------:R-:W-:Y:S02]  /*15b0*/  CS2R R40, SRZ ;  /* 0x0000000000287805 */ /* 0x000fe4000001ff00 */
[----:B------:R-:W-:-:S02]  /*15c0*/  CS2R R42, SRZ ;  /* 0x00000000002a7805 */ /* 0x000fc4000001ff00 */
[----:B------:R-:W-:Y:S02]  /*15d0*/  CS2R R44, SRZ ;  /* 0x00000000002c7805 */ /* 0x000fe4000001ff00 */
[----:B------:R-:W-:Y:S02]  /*15e0*/  CS2R R46, SRZ ;  /* 0x00000000002e7805 */ /* 0x000fe4000001ff00 */
[----:B------:R-:W-:Y:S02]  /*15f0*/  CS2R R48, SRZ ;  /* 0x0000000000307805 */ /* 0x000fe4000001ff00 */
[----:B------:R-:W-:Y:S02]  /*1600*/  CS2R R50, SRZ ;  /* 0x0000000000327805 */ /* 0x000fe4000001ff00 */
[----:B------:R-:W-:Y:S02]  /*1610*/  CS2R R52, SRZ ;  /* 0x0000000000347805 */ /* 0x000fe4000001ff00 */
[----:B------:R-:W-:Y:S01]  /*1620*/  CS2R R54, SRZ ;  /* 0x0000000000367805 */ /* 0x000fe2000001ff00 */
[----:B------:R-:W-:Y:S01]  /*1630*/  UMOV UR5, URZ ;  /* 0x0000003f00057c82 */ /* 0x000fe20008000000 */
[----:B------:R-:W-:-:S05]  /*1640*/  UMOV UR10, URZ ;  /* 0x0000003f000a7c82 */ /* 0x000fca0008000000 */
.L_x_49:
[----:B----4-:R-:W-:Y:S01]  /*1650*/  BAR.SYNC.DEFER_BLOCKING 0x0 ;  /* 0x0000000000007b1d */ /* 0x010fe20000010000 */
[----:B------:R-:W-:Y:S01]  /*1660*/  ULEA UR20, UR5, UR16, 0x3 ;  /* 0x0000001005147291 */ /* 0x000fe2000f8e183f */
[----:B------:R-:W-:Y:S01]  /*1670*/  @!P2 IMAD.MOV.U32 R2, RZ, RZ, 0x6000 ;  /* 0x00006000ff02a424 */ /* 0x000fe200078e00ff */
[----:B------:R-:W-:Y:S01]  /*1680*/  ELECT P0, URZ, PT ;  /* 0x00000000003f782f */ /* 0x000fe20003800000 */
[----:B------:R-:W-:-:S03]  /*1690*/  ULEA UR8, UR5, UR16, 0xe ;  /* 0x0000001005087291 */ /* 0x000fc6000f8e703f */
[----:B------:R-:W-:Y:S02]  /*16a0*/  ISETP.LT.U32.AND P0, PT, R6, 0x20, P0 ;  /* 0x000000200600780c */ /* 0x000fe40000701070 */
[----:B------:R-:W-:Y:S01]  /*16b0*/  ELECT P1, URZ, PT ;  /* 0x00000000003f782f */ /* 0x000fe20003820000 */
[----:B------:R-:W-:-:S03]  /*16c0*/  ULEA UR12, UR5, UR16, 0xd ;  /* 0x00000010050c7291 */ /* 0x000fc6000f8e683f */
[----:B------:R-:W-:Y:S01]  /*16d0*/  ISETP.LT.U32.AND P1, PT, R6, 0x20, P1 ;  /* 0x000000200600780c */ /* 0x000fe20000f21070 */
[----:B------:R-:W-:Y:S01]  /*16e0*/  UMOV UR15, UR10 ;  /* 0x0000000a000f7c82 */ /* 0x000fe20008000000 */
[----:B------:R-:W-:-:S05]  /*16f0*/  UIADD3 UR12, UR12, 0xc000, URZ ;  /* 0x0000c0000c0c7890 */ /* 0x000fca000fffe03f */
[----:B------:R-:W-:Y:S01]  /*1700*/  VOTEU.ANY UP0, P0 ;  /* 0x00000000003f7886 */ /* 0x000fe20000000100 */
[----:B------:R-:W-:Y:S01]  /*1710*/  VOTEU.ANY UP2, P0 ;  /* 0x00000000003f7886 */ /* 0x000fe20000040100 */
[----:B------:R1:W-:Y:S01]  /*1720*/  @!P2 SYNCS.ARRIVE.TRANS64 RZ, [UR20+0x12000], R2 ;  /* 0x01200002ffffa9a7 */ /* 0x0003e20008000014 */
[----:B------:R4:W-:Y:S06]  /*1730*/  MEMBAR.ALL.CTA ;  /* 0x0000000000007992 */ /* 0x0009ec0000008000 */
[----:B----4-:R-:W4:Y:S01]  /*1740*/  FENCE.VIEW.ASYNC.S ;  /* 0x00000000000073c6 */ /* 0x010f220000000000 */
[----:B------:R-:W-:Y:S01]  /*1750*/  @UP0 UIADD3 UR9, UR20, 0x12000, URZ ;  /* 0x0001200014090890 */ /* 0x000fe2000fffe03f */
[----:B--2---:R-:W-:Y:S01]  /*1760*/  @UP0 UMOV UR6, UR24 ;  /* 0x0000001800060c82 */ /* 0x004fe20008000000 */
[----:B------:R-:W-:Y:S01]  /*1770*/  @UP0 UMOV UR7, UR25 ;  /* 0x0000001900070c82 */ /* 0x000fe20008000000 */
[----:B----4-:R-:W-:Y:S01]  /*1780*/  VOTEU.ANY UP1, P1 ;  /* 0x00000000003f7886 */ /* 0x010fe20000820100 */
[----:B------:R-:W-:Y:S01]  /*1790*/  VOTEU.ANY UP3, P1 ;  /* 0x00000000003f7886 */ /* 0x000fe20000860100 */
[----:B-1----:R-:W-:-:S03]  /*17a0*/  IMAD.U32 R2, RZ, RZ, UR4 ;  /* 0x00000004ff027e24 */ /* 0x002fc6000f8e00ff */
[----:B------:R-:W-:Y:S01]  /*17b0*/  @UP1 UIADD3 UR13, UR20, 0x12000, URZ ;  /* 0x00012000140d1890 */ /* 0x000fe2000fffe03f */
[----:B------:R-:W-:Y:S01]  /*17c0*/  @UP1 UMOV UR18, UR26 ;  /* 0x0000001a00121c82 */ /* 0x000fe20008000000 */
[----:B------:R-:W-:Y:S01]  /*17d0*/  @UP1 UMOV UR19, UR27 ;  /* 0x0000001b00131c82 */ /* 0x000fe20008000000 */
[----:B------:R-:W-:Y:S01]  /*17e0*/  SHF.L.U32 R2, R2, 0x1f, RZ ;  /* 0x0000001f02027819 */ /* 0x000fe200000006ff */
[----:B------:R-:W-:Y:S06]  /*17f0*/  BAR.SYNC.DEFER_BLOCKING 0x0 ;  /* 0x0000000000007b1d */ /* 0x000fec0000010000 */
[----:B------:R1:W-:Y:S02]  /*1800*/  @UP2 UTMALDG.2D [UR8], [UR6] ;  /* 0x00000008060025b4 */ /* 0x0003e40008008000 */
[----:B------:R-:W-:Y:S06]  /*1810*/  BAR.SYNC.DEFER_BLOCKING 0x0 ;  /* 0x0000000000007b1d */ /* 0x000fec0000010000 */
[----:B------:R1:W-:Y:S02]  /*1820*/  @UP3 UTMALDG.2D [UR12], [UR18] ;  /* 0x0000000c120035b4 */ /* 0x0003e40008008000 */
[----:B------:R-:W-:Y:S06]  /*1830*/  BAR.SYNC.DEFER_BLOCKING 0x0 ;  /* 0x0000000000007b1d */ /* 0x000fec0000010000 */
[----:B------:R-:W2:Y:S02]  /*1840*/  SYNCS.PHASECHK.TRANS64.TRYWAIT P0, [UR20+0x12000], R2 ;  /* 0x01200002ff0075a7 */ /* 0x000ea40008000154 */
[----:B-12---:R-:W-:Y:S05]  /*1850*/  @!P0 BRA `(.L_x_48) ;  /* 0x00000004006c8947 */ /* 0x006fea0003800000 */
.L_x_50:
[----:B------:R-:W-:Y:S01]  /*1860*/  USHF.L.U32 UR6, UR17, 0x7, URZ ;  /* 0x0000000711067899 */ /* 0x000fe2000800063f */
[----:B------:R-:W-:Y:S02]  /*1870*/  WARPGROUP.DEPBAR.LE gsb0, 0x0 ;  /* 0x00008000000079c5 */ /* 0x000fe40000010000 */
[----:B------:R-:W-:Y:S01]  /*1880*/  USHF.R.U32.HI UR22, URZ, 0x4, UR12 ;  /* 0x000000043f167899 */ /* 0x000fe2000801160c */
[----:B------:R-:W-:Y:S01]  /*1890*/  WARPGROUP.ARRIVE ;  /* 0x00000000000079c5 */ /* 0x000fe20000000000 */
[----:B------:R-:W-:Y:S01]  /*18a0*/  ULOP3.LUT UR6, UR6, 0x200, URZ, 0xc0, !UPT ;  /* 0x0000020006067892 */ /* 0x000fe2000f8ec03f */
[----:B------:R-:W1:Y:S01]  /*18b0*/  LDC R2, c[0x0][0x230] ;  /* 0x00008c00ff027b82 */ /* 0x000e620000000800 */
[----:B------:R-:W-:Y:S02]  /*18c0*/  USGXT.U32 UR22, UR22, 0xe ;  /* 0x0000000e1616789a */ /* 0x000fe40008000000 */
[----:B------:R-:W-:Y:S01]  /*18d0*/  ULEA.HI UR6, UR8, UR6, URZ, 0x1c ;  /* 0x0000000608067291 */ /* 0x000fe2000f8fe03f */
[----:B------:R-:W-:Y:S01]  /*18e0*/  UMOV UR21, 0x40000040 ;  /* 0x4000004000157882 */ /* 0x000fe20000000000 */
[----:B------:R-:W-:-:S02]  /*18f0*/  UMOV UR23, 0x40000040 ;  /* 0x4000004000177882 */ /* 0x000fc40000000000 */
[----:B------:R-:W-:Y:S01]  /*1900*/  ULOP3.LUT UR20, UR6, 0x3fff, URZ, 0xc0, !UPT ;  /* 0x00003fff06147892 */ /* 0x000fe2000f8ec03f */
[----:B------:R-:W-:Y:S02]  /*1910*/  UMOV UR7, URZ ;  /* 0x0000003f00077c82 */ /* 0x000fe40008000000 */
[----:B------:R-:W-:Y:S01]  /*1920*/  UMOV UR6, URZ ;  /* 0x0000003f00067c82 */ /* 0x000fe20008000000 */
[----:B------:R-:W-:Y:S02]  /*1930*/  UIADD3 UR10, UR10, 0x40, URZ ;  /* 0x000000400a0a7890 */ /* 0x000fe4000fffe03f */
[----:B------:R-:W-:-:S03]  /*1940*/  UIADD3 UR5, UR5, 0x1, URZ ;  /* 0x0000000105057890 */ /* 0x000fc6000fffe03f */
[----:B------:R-:W-:Y:S01]  /*1950*/  HGMMA.64x64x16.F32.BF16 R24, gdesc[UR20].tnspB, R24 ;  /* 0x40e00000141879f0 */ /* 0x000fe20008701818 */
[----:B------:R-:W-:Y:S02]  /*1960*/  UIADD3 UR20, UP0, UR20, 0x2, URZ ;  /* 0x0000000214147890 */ /* 0x000fe4000ff1e03f */
[----:B------:R-:W-:Y:S02]  /*1970*/  UIADD3 UR22, UP1, UR22, 0x80, URZ ;  /* 0x0000008016167890 */ /* 0x000fe4000ff3e03f */
[----:B------:R-:W-:Y:S02]  /*1980*/  UIADD3.X UR21, UR6, 0x40000040, URZ, UP0, !UPT ;  /* 0x4000004006157890 */ /* 0x000fe400087fe43f */
[----:B------:R-:W-:Y:S01]  /*1990*/  UIADD3.X UR23, UR7, 0x40000040, URZ, UP1, !UPT ;  /* 0x4000004007177890 */ /* 0x000fe20008ffe43f */
[----:B-1----:R-:W-:Y:S01]  /*19a0*/  ISETP.LE.AND P0, PT, R2, UR10, PT ;  /* 0x0000000a02007c0c */ /* 0x002fe2000bf03270 */
[----:B------:R-:W-:Y:S02]  /*19b0*/  UIADD3.64 UR32, UR20, 0x2, URZ ;  /* 0x0000000214207897 */ /* 0x000fe4000fffe03f */
[----:B------:R-:W-:-:S02]  /*19c0*/  UIADD3.64 UR34, UR22, 0x80, URZ ;  /* 0x0000008016227897 */ /* 0x000fc4000fffe03f */
[----:B------:R-:W-:-:S04]  /*19d0*/  UISETP.NE.U32.AND UP0, UPT, UR5, 0x3, UPT ;  /* 0x000000030500788c */ /* 0x000fc8000bf05070 */
[----:B------:R-:W-:Y:S02]  /*19e0*/  USEL UR6, URZ, 0x1, UP0 ;  /* 0x000000013f067887 */ /* 0x000fe40008000000 */
[----:B------:R-:W-:Y:S02]  /*19f0*/  USEL UR5, UR5, URZ, UP0 ;  /* 0x0000003f05057287 */ /* 0x000fe40008000000 */
[----:B------:R-:W-:Y:S01]  /*1a00*/  ULOP3.LUT UR4, UR4, UR6, URZ, 0x3c, !UPT ;  /* 0x0000000604047292 */ /* 0x000fe2000f8e3c3f */
[----:B------:R-:W-:Y:S01]  /*1a10*/  HGMMA.64x64x16.F32.BF16 R24, gdesc[UR20].tnspB, R24 ;  /* 0x40e00000141879f0 */ /* 0x000fe20008701818 */
[----:B------:R-:W-:Y:S02]  /*1a20*/  UIADD3.64 UR20, UR20, 0x4, URZ ;  /* 0x0000000414147897 */ /* 0x000fe4000fffe03f */
[----:B------:R-:W-:Y:S01]  /*1a30*/  UIADD3.64 UR22, UR22, 0x100, URZ ;  /* 0x0000010016167897 */ /* 0x000fe2000fffe03f */
[----:B------:R-:W-:Y:S08]  /*1a40*/  HGMMA.64x64x16.F32.BF16 R24, gdesc[UR32].tnspB, R24 ;  /* 0x40e00000201879f0 */ /* 0x000ff00008701818 */
[----:B------:R-:W-:Y:S01]  /*1a50*/  HGMMA.64x64x16.F32.BF16 R24, gdesc[UR20].tnspB, R24, gsb0 ;  /* 0x40e00000141879f0 */ /* 0x000fe20008001818 */
[----:B------:R-:W-:Y:S05]  /*1a60*/  @!P0 BRA `(.L_x_49) ;  /* 0xfffffff800f88947 */ /* 0x000fea000383ffff */
.L_x_47:
[----:B------:R-:W-:Y:S02]  /*1a70*/  WARPGROUP.DEPBAR.LE gsb0, 0x0 ;  /* 0x00008000000079c5 */ /* 0x000fe40000010000 */
[----:B----4-:R-:W-:Y:S01]  /*1a80*/  BAR.SYNC.DEFER_BLOCKING 0x0 ;  /* 0x0000000000007b1d */ /* 0x010fe20000010000 */
[C---:B-1----:R-:W-:Y:S01]  /*1a90*/  IMAD.SHL.U32 R2, R0.reuse, 0x80, RZ ;  /* 0x0000008000027824 */ /* 0x042fe200078e00ff */
[----:B------:R-:W-:Y:S01]  /*1aa0*/  F2FP.BF16.F32.PACK_AB R24, R25, R24 ;  /* 0x000000181918723e */ /* 0x000fe200000010ff */
[----:B------:R-:W-:Y:S01]  /*1ab0*/  IMAD.SHL.U32 R3, R0, 0x40, RZ ;  /* 0x0000004000037824 */ /* 0x000fe200078e00ff */
[----:B------:R-:W-:Y:S02]  /*1ac0*/  F2FP.BF16.F32.PACK_AB R25, R27, R26 ;  /* 0x0000001a1b19723e */ /* 0x000fe400000010ff */
[----:B------:R-:W-:Y:S02]  /*1ad0*/  ELECT P0, URZ, PT ;  /* 0x00000000003f782f */ /* 0x000fe40003800000 */
[----:B------:R-:W-:Y:S01]  /*1ae0*/  LOP3.LUT R2, R2, 0x780, RZ, 0xc0, !PT ;  /* 0x0000078002027812 */ /* 0x000fe200078ec0ff */
[----:B------:R-:W-:Y:S01]  /*1af0*/  UMOV UR17, UR14 ;  /* 0x0000000e00117c82 */ /* 0x000fe20008000000 */
[----:B------:R-:W-:Y:S01]  /*1b00*/  F2FP.BF16.F32.PACK_AB R32, R33, R32 ;  /* 0x000000202120723e */ /* 0x000fe200000010ff */
[----:B------:R-:W-:Y:S01]  /*1b10*/  UMOV UR18, UR11 ;  /* 0x0000000b00127c82 */ /* 0x000fe20008000000 */
[----:B-----5:R-:W-:Y:S01]  /*1b20*/  LOP3.LUT R4, R2, 0x3800, R3, 0xf8, !PT ;  /* 0x0000380002047812 */ /* 0x020fe200078ef803 */
[----:B------:R-:W-:Y:S01]  /*1b30*/  IMAD.SHL.U32 R2, R0, 0x10, RZ ;  /* 0x0000001000027824 */ /* 0x000fe200078e00ff */
[----:B------:R-:W-:-:S02]  /*1b40*/  F2FP.BF16.F32.PACK_AB R26, R29, R28 ;  /* 0x0000001c1d1a723e */ /* 0x000fc400000010ff */
[----:B------:R-:W-:Y:S02]  /*1b50*/  F2FP.BF16.F32.PACK_AB R27, R31, R30 ;  /* 0x0000001e1f1b723e */ /* 0x000fe400000010ff */
[----:B------:R-:W-:Y:S02]  /*1b60*/  LOP3.LUT R3, R2, 0x70, RZ, 0xc0, !PT ;  /* 0x0000007002037812 */ /* 0x000fe400078ec0ff */
[----:B------:R-:W-:Y:S02]  /*1b70*/  F2FP.BF16.F32.PACK_AB R33, R35, R34 ;  /* 0x000000222321723e */ /* 0x000fe400000010ff */
[----:B------:R-:W-:Y:S02]  /*1b80*/  LOP3.LUT R3, R3, 0x10, R0, 0x78, !PT ;  /* 0x0000001003037812 */ /* 0x000fe400078e7800 */
[----:B------:R-:W-:Y:S01]  /*1b90*/  F2FP.BF16.F32.PACK_AB R40, R41, R40 ;  /* 0x000000282928723e */ /* 0x000fe200000010ff */
[----:B------:R-:W1:Y:S02]  /*1ba0*/  @!P2 SYNCS.CCTL.IV [UR16+0x12000] ;  /* 0x01200000ff00a9b1 */ /* 0x000e640008000010 */
[----:B-1----:R-:W-:Y:S01]  /*1bb0*/  BAR.SYNC.DEFER_BLOCKING 0x0 ;  /* 0x0000000000007b1d */ /* 0x002fe20000010000 */
[----:B------:R-:W-:-:S02]  /*1bc0*/  LOP3.LUT R3, R4, R3, RZ, 0xfc, !PT ;  /* 0x0000000304037212 */ /* 0x000fc400078efcff */
[----:B------:R-:W-:Y:S02]  /*1bd0*/  F2FP.BF16.F32.PACK_AB R34, R37, R36 ;  /* 0x000000242522723e */ /* 0x000fe400000010ff */
[C---:B------:R-:W-:Y:S01]  /*1be0*/  LOP3.LUT R2, R3.reuse, 0x20, RZ, 0x3c, !PT ;  /* 0x0000002003027812 */ /* 0x040fe200078e3cff */
[C---:B------:R-:W-:Y:S01]  /*1bf0*/  VIADD R0, R3.reuse, UR16 ;  /* 0x0000001003007c36 */ /* 0x040fe20008000000 */
[C---:B------:R-:W-:Y:S02]  /*1c00*/  LOP3.LUT R4, R3.reuse, 0x40, RZ, 0x3c, !PT ;  /* 0x0000004003047812 */ /* 0x040fe400078e3cff */
[----:B------:R-:W-:Y:S01]  /*1c10*/  LOP3.LUT R3, R3, 0x60, RZ, 0x3c, !PT ;  /* 0x0000006003037812 */ /* 0x000fe200078e3cff */
[----:B------:R-:W-:Y:S01]  /*1c20*/  VIADD R2, R2, UR16 ;  /* 0x0000001002027c36 */ /* 0x000fe20008000000 */
[----:B------:R-:W-:Y:S01]  /*1c30*/  F2FP.BF16.F32.PACK_AB R35, R39, R38 ;  /* 0x000000262723723e */ /* 0x000fe200000010ff */
[----:B------:R-:W-:Y:S01]  /*1c40*/  VIADD R4, R4, UR16 ;  /* 0x0000001004047c36 */ /* 0x000fe20008000000 */
[----:B------:R-:W-:Y:S01]  /*1c50*/  F2FP.BF16.F32.PACK_AB R41, R43, R42 ;  /* 0x0000002a2b29723e */ /* 0x000fe200000010ff */
[----:B------:R-:W-:Y:S01]  /*1c60*/  VIADD R3, R3, UR16 ;  /* 0x0000001003037c36 */ /* 0x000fe20008000000 */
[----:B------:R-:W-:-:S02]  /*1c70*/  F2FP.BF16.F32.PACK_AB R48, R49, R48 ;  /* 0x000000303130723e */ /* 0x000fc400000010ff */
[----:B------:R-:W-:Y:S02]  /*1c80*/  F2FP.BF16.F32.PACK_AB R42, R45, R44 ;  /* 0x0000002c2d2a723e */ /* 0x000fe400000010ff */
[----:B------:R-:W-:Y:S02]  /*1c90*/  F2FP.BF16.F32.PACK_AB R43, R47, R46 ;  /* 0x0000002e2f2b723e */ /* 0x000fe400000010ff */
[----:B------:R-:W-:Y:S02]  /*1ca0*/  F2FP.BF16.F32.PACK_AB R49, R51, R50 ;  /* 0x000000323331723e */ /* 0x000fe400000010ff */
[----:B------:R-:W-:Y:S01]  /*1cb0*/  F2FP.BF16.F32.PACK_AB R50, R53, R52 ;  /* 0x000000343532723e */ /* 0x000fe200000010ff */
[----:B------:R-:W1:Y:S02]  /*1cc0*/  @!P2 SYNCS.CCTL.IV [UR16+0x12008] ;  /* 0x01200800ff00a9b1 */ /* 0x000e640008000010 */
[----:B-1----:R-:W-:Y:S01]  /*1cd0*/  BAR.SYNC.DEFER_BLOCKING 0x0 ;  /* 0x0000000000007b1d */ /* 0x002fe20000010000 */
[----:B------:R-:W-:-:S02]  /*1ce0*/  F2FP.BF16.F32.PACK_AB R51, R55, R54 ;  /* 0x000000363733723e */ /* 0x000fc400000010ff */
[----:B------:R-:W-:-:S13]  /*1cf0*/  ISETP.LT.U32.AND P0, PT, R6, 0x20, P0 ;  /* 0x000000200600780c */ /* 0x000fda0000701070 */
[----:B------:R-:W-:Y:S01]  /*1d00*/  VOTEU.ANY UP0, P0 ;  /* 0x00000000003f7886 */ /* 0x000fe20000000100 */
[----:B------:R-:W-:-:S04]  /*1d10*/  VOTEU.ANY UP1, P0 ;  /* 0x00000000003f7886 */ /* 0x000fc80000020100 */
[----:B--2---:R-:W-:Y:S01]  /*1d20*/  @UP0 UMOV UR6, UR28 ;  /* 0x0000001c00060c82 */ /* 0x004fe20008000000 */
[----:B------:R-:W-:Y:S01]  /*1d30*/  @UP0 UMOV UR7, UR29 ;  /* 0x0000001d00070c82 */ /* 0x000fe20008000000 */
[----:B------:R-:W1:Y:S02]  /*1d40*/  @!P2 SYNCS.CCTL.IV [UR16+0x12010] ;  /* 0x01201000ff00a9b1 */ /* 0x000e640008000010 */
[----:B-1----:R-:W-:Y:S04]  /*1d50*/  STSM.16.M88.4 [R0], R24 ;  /* 0x0000001800007844 */ /* 0x002fe80000000200 */
[----:B------:R-:W-:Y:S04]  /*1d60*/  STSM.16.M88.4 [R2], R32 ;  /* 0x0000002002007844 */ /* 0x000fe80000000200 */
[----:B------:R-:W-:Y:S04]  /*1d70*/  STSM.16.M88.4 [R4], R40 ;  /* 0x0000002804007844 */ /* 0x000fe80000000200 */
[----:B------:R-:W-:Y:S01]  /*1d80*/  STSM.16.M88.4 [R3], R48 ;  /* 0x0000003003007844 */ /* 0x000fe20000000200 */
[----:B------:R1:W-:Y:S06]  /*1d90*/  MEMBAR.ALL.CTA ;  /* 0x0000000000007992 */ /* 0x0003ec0000008000 */
[----:B-1----:R-:W1:Y:S02]  /*1da0*/  FENCE.VIEW.ASYNC.S ;  /* 0x00000000000073c6 */ /* 0x002e640000000000 */
[----:B-1----:R-:W-:Y:S06]  /*1db0*/  BAR.SYNC.DEFER_BLOCKING 0x0 ;  /* 0x0000000000007b1d */ /* 0x002fec0000010000 */
[----:B------:R1:W-:Y:S01]  /*1dc0*/  @UP1 UTMASTG.2D [UR16], [UR6] ;  /* 0x00000010060013b5 */ /* 0x0003e20008008000 */
[----:B------:R0:W-:Y:S01]  /*1dd0*/  UTMACMDFLUSH ;  /* 0x00000000000079b7 */ /* 0x0001e20000000000 */
[----:B------:R-:W-:-:S04]  /*1de0*/  DEPBAR.LE SB0, 0x0 ;  /* 0x000080000000791a */ /* 0x000fc80000000000 */
[----:B------:R-:W-:Y:S06]  /*1df0*/  BAR.SYNC.DEFER_BLOCKING 0x0 ;  /* 0x0000000000007b1d */ /* 0x000fec0000010000 */
[----:B-1----:R-:W-:Y:S05]  /*1e00*/  EXIT ;  /* 0x000000000000794d */ /* 0x002fea0003800000 */
.L_x_48:
[----:B------:R-:W1:Y:S02]  /*1e10*/  SYNCS.PHASECHK.TRANS64.TRYWAIT P0, [UR20+0x12000], R2 ;  /* 0x01200002ff0075a7 */ /* 0x000e640008000154 */
[----:B-1----:R-:W-:Y:S05]  /*1e20*/  @!P0 BRA `(.L_x_48) ;  /* 0xfffffffc00f88947 */ /* 0x002fea000383ffff */
[----:B------:R-:W-:Y:S05]  /*1e30*/  BRA `(.L_x_50) ;  /* 0xfffffff800887947 */ /* 0x000fea000383ffff */
.L_x_51:
[----:B------:R-:W-:-:S00]  /*1e40*/  BRA `(.L_x_51) ;  /* 0xfffffffc00fc7947 */ /* 0x000fc0000383ffff */
[----:B------:R-:W-:-:S00]  /*1e50*/  NOP ;  /* 0x0000000000007918 */ /* 0x000fc00000000000 */
        /* <DEDUP_REMOVED lines=10> */
.L_x_52:


//--------------------- .nv.shared.gluon_wgmma    --------------------------
	.section	.nv.shared.gluon_wgmma,"aw",@nobits
	.sectionflags	@""
	.align	16
	.zero		1024


//--------------------- .nv.shared.reserved.0     --------------------------
	.section	.nv.shared.reserved.0,"aw",@nobits
	.weak		__nv_reservedSMEM_offset_0_alias
	.size		__nv_reservedSMEM_offset_0_alias, 0, 0
	.other		__nv_reservedSMEM_offset_0_alias,@"STO_CUDA_RESERVED_SHARED STV_DEFAULT"
__nv_reservedSMEM_offset_0_alias:
	.zero		0


//--------------------- .nv.constant0.gluon_wgmma --------------------------
	.section	.nv.constant0.gluon_wgmma,"a",@progbits
	.sectionflags	@""
	.align	4
.nv.constant0.gluon_wgmma:
	.zero		608


//--------------------- SYMBOLS --------------------------

	.type		.nv.reservedSmem.offset0,@object
	.size		.nv.reservedSmem.offset0,0x4
